//
// Generated by NVIDIA NVVM Compiler
//
// Compiler Build ID: CL-36424714
// Cuda compilation tools, release 13.0, V13.0.88
// Based on NVVM 20.0.0
//

.version 9.0
.target sm_100
.address_size 64

	// .globl	_Z14ring_point_gpuiiiffiPKfS0_PKiPiS3_
.extern .func  (.param .b64 func_retval0) malloc
(
	.param .b64 malloc_param_0
)
;
.extern .func free
(
	.param .b64 free_param_0
)
;

.visible .entry _Z14ring_point_gpuiiiffiPKfS0_PKiPiS3_(
	.param .u32 _Z14ring_point_gpuiiiffiPKfS0_PKiPiS3__param_0,
	.param .u32 _Z14ring_point_gpuiiiffiPKfS0_PKiPiS3__param_1,
	.param .u32 _Z14ring_point_gpuiiiffiPKfS0_PKiPiS3__param_2,
	.param .f32 _Z14ring_point_gpuiiiffiPKfS0_PKiPiS3__param_3,
	.param .f32 _Z14ring_point_gpuiiiffiPKfS0_PKiPiS3__param_4,
	.param .u32 _Z14ring_point_gpuiiiffiPKfS0_PKiPiS3__param_5,
	.param .u64 .ptr .align 1 _Z14ring_point_gpuiiiffiPKfS0_PKiPiS3__param_6,
	.param .u64 .ptr .align 1 _Z14ring_point_gpuiiiffiPKfS0_PKiPiS3__param_7,
	.param .u64 .ptr .align 1 _Z14ring_point_gpuiiiffiPKfS0_PKiPiS3__param_8,
	.param .u64 .ptr .align 1 _Z14ring_point_gpuiiiffiPKfS0_PKiPiS3__param_9,
	.param .u64 .ptr .align 1 _Z14ring_point_gpuiiiffiPKfS0_PKiPiS3__param_10
)
{
	.reg .pred 	%p<101>;
	.reg .b32 	%r<301>;
	.reg .b32 	%f<124>;
	.reg .b64 	%rd<187>;

	ld.param.u32 	%r102, [_Z14ring_point_gpuiiiffiPKfS0_PKiPiS3__param_1];
	ld.param.u32 	%r103, [_Z14ring_point_gpuiiiffiPKfS0_PKiPiS3__param_2];
	ld.param.f32 	%f22, [_Z14ring_point_gpuiiiffiPKfS0_PKiPiS3__param_3];
	ld.param.f32 	%f23, [_Z14ring_point_gpuiiiffiPKfS0_PKiPiS3__param_4];
	ld.param.u32 	%r104, [_Z14ring_point_gpuiiiffiPKfS0_PKiPiS3__param_5];
	ld.param.u64 	%rd22, [_Z14ring_point_gpuiiiffiPKfS0_PKiPiS3__param_6];
	ld.param.u64 	%rd23, [_Z14ring_point_gpuiiiffiPKfS0_PKiPiS3__param_7];
	ld.param.u64 	%rd24, [_Z14ring_point_gpuiiiffiPKfS0_PKiPiS3__param_8];
	ld.param.u64 	%rd25, [_Z14ring_point_gpuiiiffiPKfS0_PKiPiS3__param_9];
	ld.param.u64 	%rd26, [_Z14ring_point_gpuiiiffiPKfS0_PKiPiS3__param_10];
	cvta.to.global.u64 	%rd27, %rd22;
	cvta.to.global.u64 	%rd28, %rd23;
	cvta.to.global.u64 	%rd1, %rd24;
	cvta.to.global.u64 	%rd2, %rd26;
	cvta.to.global.u64 	%rd29, %rd25;
	mov.u32 	%r105, %ctaid.x;
	mul.lo.s32 	%r106, %r105, 3;
	mul.lo.s32 	%r107, %r106, %r102;
	mul.wide.s32 	%rd30, %r107, 4;
	add.s64 	%rd3, %rd27, %rd30;
	mul.lo.s32 	%r108, %r106, %r103;
	mul.wide.s32 	%rd31, %r108, 4;
	add.s64 	%rd4, %rd28, %rd31;
	mul.lo.s32 	%r109, %r103, %r105;
	cvt.s64.s32 	%rd5, %r109;
	mul.lo.s32 	%r110, %r109, %r104;
	mul.wide.s32 	%rd32, %r110, 4;
	add.s64 	%rd6, %rd29, %rd32;
	mov.u32 	%r284, %tid.x;
	mov.u32 	%r2, %ntid.x;
	setp.ge.s32 	%p1, %r284, %r103;
	@%p1 bra 	$L__BB0_81;
	mul.wide.s32 	%rd7, %r104, 4;
	setp.lt.s32 	%p2, %r102, 1;
	@%p2 bra 	$L__BB0_60;
	setp.gt.s32 	%p19, %r104, 0;
	@%p19 bra 	$L__BB0_3;
	bra.uni 	$L__BB0_51;
$L__BB0_3:
	add.s32 	%r3, %r104, -1;
	and.b32  	%r4, %r104, 15;
	and.b32  	%r5, %r104, 7;
	add.s32 	%r6, %r5, -1;
	and.b32  	%r7, %r104, 3;
	and.b32  	%r8, %r104, 2147483632;
	and.b32  	%r9, %r104, 2147483640;
	and.b32  	%r10, %r104, 1;
$L__BB0_4:
	{ // callseq 14, 0
	.param .b64 param0;
	st.param.b64 	[param0], %rd7;
	.param .b64 retval0;
	call.uni (retval0), 
	malloc, 
	(
	param0
	);
	ld.param.b64 	%rd110, [retval0];
	} // callseq 14
	mul.lo.s32 	%r158, %r284, 3;
	mul.wide.u32 	%rd111, %r158, 4;
	add.s64 	%rd9, %rd4, %rd111;
	mul.lo.s32 	%r12, %r284, %r104;
	mov.b32 	%r271, -1;
	mov.f32 	%f115, 0f00800000;
	mov.b32 	%r264, 0;
	cvt.u64.u32 	%rd141, %r12;
	mov.u32 	%r270, %r264;
$L__BB0_5:
	ld.global.f32 	%f40, [%rd9];
	ld.global.f32 	%f41, [%rd9+4];
	ld.global.f32 	%f42, [%rd9+8];
	mul.lo.s32 	%r159, %r264, 3;
	mul.wide.u32 	%rd112, %r159, 4;
	add.s64 	%rd113, %rd3, %rd112;
	ld.global.f32 	%f43, [%rd113];
	ld.global.f32 	%f44, [%rd113+4];
	ld.global.f32 	%f45, [%rd113+8];
	sub.f32 	%f46, %f40, %f43;
	sub.f32 	%f47, %f41, %f44;
	mul.f32 	%f48, %f47, %f47;
	fma.rn.f32 	%f49, %f46, %f46, %f48;
	sub.f32 	%f50, %f42, %f45;
	fma.rn.f32 	%f51, %f50, %f50, %f49;
	sqrt.rn.f32 	%f52, %f51;
	max.f32 	%f2, %f52, 0f1E3CE508;
	setp.ge.f32 	%p32, %f2, %f22;
	setp.lt.f32 	%p33, %f2, %f23;
	and.pred  	%p34, %p32, %p33;
	setp.lt.s32 	%p35, %r270, %r104;
	and.pred  	%p36, %p34, %p35;
	@%p36 bra 	$L__BB0_34;
	setp.ltu.f32 	%p37, %f2, %f22;
	setp.geu.f32 	%p38, %f2, %f115;
	or.pred  	%p39, %p38, %p37;
	@%p39 bra 	$L__BB0_36;
	setp.lt.u32 	%p40, %r104, 16;
	add.s32 	%r163, %r271, %r12;
	mul.wide.s32 	%rd114, %r163, 4;
	add.s64 	%rd115, %rd6, %rd114;
	st.global.u32 	[%rd115], %r264;
	mul.wide.s32 	%rd116, %r271, 4;
	add.s64 	%rd117, %rd110, %rd116;
	st.f32 	[%rd117], %f2;
	mov.b32 	%r271, -1;
	mov.f32 	%f115, 0f00800000;
	mov.b32 	%r279, 0;
	@%p40 bra 	$L__BB0_10;
	add.s64 	%rd186, %rd110, 32;
	mov.b32 	%r271, -1;
	mov.f32 	%f115, 0f00800000;
	mov.b32 	%r267, 0;
$L__BB0_9:
	.pragma "nounroll";
	ld.f32 	%f56, [%rd186+-32];
	setp.gt.f32 	%p41, %f56, %f115;
	selp.b32 	%r166, %r267, %r271, %p41;
	selp.f32 	%f57, %f56, %f115, %p41;
	ld.f32 	%f58, [%rd186+-28];
	setp.gt.f32 	%p42, %f58, %f57;
	add.s32 	%r167, %r267, 1;
	selp.b32 	%r168, %r167, %r166, %p42;
	selp.f32 	%f59, %f58, %f57, %p42;
	ld.f32 	%f60, [%rd186+-24];
	setp.gt.f32 	%p43, %f60, %f59;
	add.s32 	%r169, %r267, 2;
	selp.b32 	%r170, %r169, %r168, %p43;
	selp.f32 	%f61, %f60, %f59, %p43;
	ld.f32 	%f62, [%rd186+-20];
	setp.gt.f32 	%p44, %f62, %f61;
	add.s32 	%r171, %r267, 3;
	selp.b32 	%r172, %r171, %r170, %p44;
	selp.f32 	%f63, %f62, %f61, %p44;
	ld.f32 	%f64, [%rd186+-16];
	setp.gt.f32 	%p45, %f64, %f63;
	add.s32 	%r173, %r267, 4;
	selp.b32 	%r174, %r173, %r172, %p45;
	selp.f32 	%f65, %f64, %f63, %p45;
	ld.f32 	%f66, [%rd186+-12];
	setp.gt.f32 	%p46, %f66, %f65;
	add.s32 	%r175, %r267, 5;
	selp.b32 	%r176, %r175, %r174, %p46;
	selp.f32 	%f67, %f66, %f65, %p46;
	ld.f32 	%f68, [%rd186+-8];
	setp.gt.f32 	%p47, %f68, %f67;
	add.s32 	%r177, %r267, 6;
	selp.b32 	%r178, %r177, %r176, %p47;
	selp.f32 	%f69, %f68, %f67, %p47;
	ld.f32 	%f70, [%rd186+-4];
	setp.gt.f32 	%p48, %f70, %f69;
	add.s32 	%r179, %r267, 7;
	selp.b32 	%r180, %r179, %r178, %p48;
	selp.f32 	%f71, %f70, %f69, %p48;
	ld.f32 	%f72, [%rd186];
	setp.gt.f32 	%p49, %f72, %f71;
	add.s32 	%r181, %r267, 8;
	selp.b32 	%r182, %r181, %r180, %p49;
	selp.f32 	%f73, %f72, %f71, %p49;
	ld.f32 	%f74, [%rd186+4];
	setp.gt.f32 	%p50, %f74, %f73;
	add.s32 	%r183, %r267, 9;
	selp.b32 	%r184, %r183, %r182, %p50;
	selp.f32 	%f75, %f74, %f73, %p50;
	ld.f32 	%f76, [%rd186+8];
	setp.gt.f32 	%p51, %f76, %f75;
	add.s32 	%r185, %r267, 10;
	selp.b32 	%r186, %r185, %r184, %p51;
	selp.f32 	%f77, %f76, %f75, %p51;
	ld.f32 	%f78, [%rd186+12];
	setp.gt.f32 	%p52, %f78, %f77;
	add.s32 	%r187, %r267, 11;
	selp.b32 	%r188, %r187, %r186, %p52;
	selp.f32 	%f79, %f78, %f77, %p52;
	ld.f32 	%f80, [%rd186+16];
	setp.gt.f32 	%p53, %f80, %f79;
	add.s32 	%r189, %r267, 12;
	selp.b32 	%r190, %r189, %r188, %p53;
	selp.f32 	%f81, %f80, %f79, %p53;
	ld.f32 	%f82, [%rd186+20];
	setp.gt.f32 	%p54, %f82, %f81;
	add.s32 	%r191, %r267, 13;
	selp.b32 	%r192, %r191, %r190, %p54;
	selp.f32 	%f83, %f82, %f81, %p54;
	ld.f32 	%f84, [%rd186+24];
	setp.gt.f32 	%p55, %f84, %f83;
	add.s32 	%r193, %r267, 14;
	selp.b32 	%r194, %r193, %r192, %p55;
	selp.f32 	%f85, %f84, %f83, %p55;
	ld.f32 	%f86, [%rd186+28];
	setp.gt.f32 	%p56, %f86, %f85;
	add.s32 	%r195, %r267, 15;
	selp.b32 	%r271, %r195, %r194, %p56;
	selp.f32 	%f115, %f86, %f85, %p56;
	add.s64 	%rd186, %rd186, 64;
	add.s32 	%r267, %r267, 16;
	setp.eq.s32 	%p57, %r267, %r8;
	mov.u32 	%r279, %r8;
	@%p57 bra 	$L__BB0_10;
	bra.uni 	$L__BB0_9;
$L__BB0_10:
	setp.eq.s32 	%p58, %r4, 0;
	@%p58 bra 	$L__BB0_36;
	add.s32 	%r197, %r4, -1;
	setp.lt.u32 	%p59, %r197, 7;
	@%p59 bra 	$L__BB0_13;
	mul.wide.u32 	%rd118, %r279, 4;
	add.s64 	%rd119, %rd110, %rd118;
	ld.f32 	%f88, [%rd119];
	setp.gt.f32 	%p60, %f88, %f115;
	selp.b32 	%r198, %r279, %r271, %p60;
	selp.f32 	%f89, %f88, %f115, %p60;
	add.s32 	%r199, %r279, 1;
	ld.f32 	%f90, [%rd119+4];
	setp.gt.f32 	%p61, %f90, %f89;
	selp.b32 	%r200, %r199, %r198, %p61;
	selp.f32 	%f91, %f90, %f89, %p61;
	add.s32 	%r201, %r279, 2;
	ld.f32 	%f92, [%rd119+8];
	setp.gt.f32 	%p62, %f92, %f91;
	selp.b32 	%r202, %r201, %r200, %p62;
	selp.f32 	%f93, %f92, %f91, %p62;
	add.s32 	%r203, %r279, 3;
	ld.f32 	%f94, [%rd119+12];
	setp.gt.f32 	%p63, %f94, %f93;
	selp.b32 	%r204, %r203, %r202, %p63;
	selp.f32 	%f95, %f94, %f93, %p63;
	add.s32 	%r205, %r279, 4;
	ld.f32 	%f96, [%rd119+16];
	setp.gt.f32 	%p64, %f96, %f95;
	selp.b32 	%r206, %r205, %r204, %p64;
	selp.f32 	%f97, %f96, %f95, %p64;
	add.s32 	%r207, %r279, 5;
	ld.f32 	%f98, [%rd119+20];
	setp.gt.f32 	%p65, %f98, %f97;
	selp.b32 	%r208, %r207, %r206, %p65;
	selp.f32 	%f99, %f98, %f97, %p65;
	add.s32 	%r209, %r279, 6;
	ld.f32 	%f100, [%rd119+24];
	setp.gt.f32 	%p66, %f100, %f99;
	selp.b32 	%r210, %r209, %r208, %p66;
	selp.f32 	%f101, %f100, %f99, %p66;
	add.s32 	%r211, %r279, 7;
	ld.f32 	%f102, [%rd119+28];
	setp.gt.f32 	%p67, %f102, %f101;
	selp.b32 	%r271, %r211, %r210, %p67;
	selp.f32 	%f115, %f102, %f101, %p67;
	add.s32 	%r279, %r279, 8;
$L__BB0_13:
	setp.eq.s32 	%p68, %r5, 0;
	@%p68 bra 	$L__BB0_36;
	setp.lt.u32 	%p69, %r6, 3;
	@%p69 bra 	$L__BB0_16;
	mul.wide.u32 	%rd120, %r279, 4;
	add.s64 	%rd121, %rd110, %rd120;
	ld.f32 	%f104, [%rd121];
	setp.gt.f32 	%p70, %f104, %f115;
	selp.b32 	%r213, %r279, %r271, %p70;
	selp.f32 	%f105, %f104, %f115, %p70;
	add.s32 	%r214, %r279, 1;
	ld.f32 	%f106, [%rd121+4];
	setp.gt.f32 	%p71, %f106, %f105;
	selp.b32 	%r215, %r214, %r213, %p71;
	selp.f32 	%f107, %f106, %f105, %p71;
	add.s32 	%r216, %r279, 2;
	ld.f32 	%f108, [%rd121+8];
	setp.gt.f32 	%p72, %f108, %f107;
	selp.b32 	%r217, %r216, %r215, %p72;
	selp.f32 	%f109, %f108, %f107, %p72;
	add.s32 	%r218, %r279, 3;
	ld.f32 	%f110, [%rd121+12];
	setp.gt.f32 	%p73, %f110, %f109;
	selp.b32 	%r271, %r218, %r217, %p73;
	selp.f32 	%f115, %f110, %f109, %p73;
	add.s32 	%r279, %r279, 4;
$L__BB0_16:
	setp.eq.s32 	%p74, %r7, 0;
	@%p74 bra 	$L__BB0_36;
	setp.eq.s32 	%p75, %r7, 1;
	mul.wide.u32 	%rd122, %r279, 4;
	add.s64 	%rd15, %rd110, %rd122;
	ld.f32 	%f111, [%rd15];
	setp.gt.f32 	%p76, %f111, %f115;
	selp.b32 	%r271, %r279, %r271, %p76;
	selp.f32 	%f115, %f111, %f115, %p76;
	@%p75 bra 	$L__BB0_36;
	setp.eq.s32 	%p77, %r7, 2;
	add.s32 	%r219, %r279, 1;
	ld.f32 	%f112, [%rd15+4];
	setp.gt.f32 	%p78, %f112, %f115;
	selp.b32 	%r271, %r219, %r271, %p78;
	selp.f32 	%f115, %f112, %f115, %p78;
	@%p77 bra 	$L__BB0_36;
	ld.f32 	%f17, [%rd15+8];
	setp.leu.f32 	%p79, %f17, %f115;
	@%p79 bra 	$L__BB0_36;
	add.s32 	%r271, %r279, 2;
	mov.f32 	%f115, %f17;
	bra.uni 	$L__BB0_36;
$L__BB0_21:
	setp.lt.u32 	%p91, %r3, 15;
	cvt.u64.u32 	%rd157, %r284;
	add.s64 	%rd158, %rd157, %rd5;
	shl.b64 	%rd159, %rd158, 2;
	add.s64 	%rd10, %rd1, %rd159;
	mov.b32 	%r262, 0;
	@%p91 bra 	$L__BB0_24;
	ld.global.u32 	%r258, [%rd10];
	mov.b32 	%r259, 0;
$L__BB0_23:
	.pragma "nounroll";
	add.s32 	%r232, %r259, %r12;
	mul.wide.u32 	%rd160, %r232, 4;
	add.s64 	%rd161, %rd6, %rd160;
	st.global.u32 	[%rd161], %r258;
	ld.global.u32 	%r233, [%rd10];
	st.global.u32 	[%rd161+4], %r233;
	st.global.u32 	[%rd161+8], %r233;
	ld.global.u32 	%r234, [%rd10];
	st.global.u32 	[%rd161+12], %r234;
	st.global.u32 	[%rd161+16], %r234;
	ld.global.u32 	%r235, [%rd10];
	st.global.u32 	[%rd161+20], %r235;
	st.global.u32 	[%rd161+24], %r235;
	ld.global.u32 	%r236, [%rd10];
	st.global.u32 	[%rd161+28], %r236;
	st.global.u32 	[%rd161+32], %r236;
	ld.global.u32 	%r237, [%rd10];
	st.global.u32 	[%rd161+36], %r237;
	st.global.u32 	[%rd161+40], %r237;
	ld.global.u32 	%r238, [%rd10];
	st.global.u32 	[%rd161+44], %r238;
	st.global.u32 	[%rd161+48], %r238;
	ld.global.u32 	%r239, [%rd10];
	st.global.u32 	[%rd161+52], %r239;
	st.global.u32 	[%rd161+56], %r239;
	ld.global.u32 	%r258, [%rd10];
	st.global.u32 	[%rd161+60], %r258;
	add.s32 	%r259, %r259, 16;
	setp.eq.s32 	%p92, %r259, %r8;
	mov.u32 	%r262, %r8;
	@%p92 bra 	$L__BB0_24;
	bra.uni 	$L__BB0_23;
$L__BB0_24:
	setp.eq.s32 	%p93, %r4, 0;
	mov.b32 	%r270, 1;
	@%p93 bra 	$L__BB0_39;
	add.s32 	%r241, %r4, -1;
	setp.lt.u32 	%p94, %r241, 7;
	@%p94 bra 	$L__BB0_27;
	ld.global.u32 	%r242, [%rd10];
	add.s32 	%r243, %r262, %r12;
	mul.wide.u32 	%rd162, %r243, 4;
	add.s64 	%rd163, %rd6, %rd162;
	st.global.u32 	[%rd163], %r242;
	cvt.u64.u32 	%rd164, %r12;
	cvt.u64.u32 	%rd165, %r262;
	add.s64 	%rd166, %rd165, %rd164;
	shl.b64 	%rd167, %rd166, 2;
	add.s64 	%rd168, %rd6, %rd167;
	st.global.u32 	[%rd168+4], %r242;
	ld.global.u32 	%r244, [%rd10];
	st.global.u32 	[%rd168+8], %r244;
	st.global.u32 	[%rd168+12], %r244;
	ld.global.u32 	%r245, [%rd10];
	st.global.u32 	[%rd168+16], %r245;
	st.global.u32 	[%rd168+20], %r245;
	ld.global.u32 	%r246, [%rd10];
	st.global.u32 	[%rd168+24], %r246;
	st.global.u32 	[%rd168+28], %r246;
	add.s32 	%r262, %r262, 8;
$L__BB0_27:
	setp.eq.s32 	%p95, %r5, 0;
	@%p95 bra 	$L__BB0_39;
	setp.lt.u32 	%p96, %r6, 3;
	@%p96 bra 	$L__BB0_30;
	ld.global.u32 	%r248, [%rd10];
	add.s32 	%r249, %r262, %r12;
	mul.wide.u32 	%rd169, %r249, 4;
	add.s64 	%rd170, %rd6, %rd169;
	st.global.u32 	[%rd170], %r248;
	cvt.u64.u32 	%rd171, %r12;
	cvt.u64.u32 	%rd172, %r262;
	add.s64 	%rd173, %rd172, %rd171;
	shl.b64 	%rd174, %rd173, 2;
	add.s64 	%rd175, %rd6, %rd174;
	st.global.u32 	[%rd175+4], %r248;
	ld.global.u32 	%r250, [%rd10];
	st.global.u32 	[%rd175+8], %r250;
	st.global.u32 	[%rd175+12], %r250;
	add.s32 	%r262, %r262, 4;
$L__BB0_30:
	setp.eq.s32 	%p97, %r7, 0;
	@%p97 bra 	$L__BB0_39;
	setp.eq.s32 	%p98, %r7, 1;
	ld.global.u32 	%r25, [%rd10];
	add.s32 	%r253, %r262, %r12;
	mul.wide.u32 	%rd176, %r253, 4;
	add.s64 	%rd177, %rd6, %rd176;
	st.global.u32 	[%rd177], %r25;
	@%p98 bra 	$L__BB0_39;
	setp.eq.s32 	%p99, %r7, 2;
	cvt.u64.u32 	%rd178, %r12;
	cvt.u64.u32 	%rd179, %r262;
	add.s64 	%rd180, %rd179, %rd178;
	shl.b64 	%rd181, %rd180, 2;
	add.s64 	%rd11, %rd6, %rd181;
	st.global.u32 	[%rd11+4], %r25;
	@%p99 bra 	$L__BB0_39;
	ld.global.u32 	%r256, [%rd10];
	st.global.u32 	[%rd11+8], %r256;
	bra.uni 	$L__BB0_39;
$L__BB0_34:
	setp.eq.s32 	%p80, %r270, 0;
	@%p80 bra 	$L__BB0_40;
$L__BB0_35:
	setp.gt.f32 	%p88, %f2, %f115;
	selp.b32 	%r271, %r270, %r271, %p88;
	selp.f32 	%f115, %f2, %f115, %p88;
	add.s32 	%r226, %r270, %r12;
	mul.wide.s32 	%rd149, %r226, 4;
	add.s64 	%rd150, %rd6, %rd149;
	st.global.u32 	[%rd150], %r264;
	mul.wide.s32 	%rd151, %r270, 4;
	add.s64 	%rd152, %rd110, %rd151;
	st.f32 	[%rd152], %f2;
	add.s32 	%r270, %r270, 1;
$L__BB0_36:
	add.s32 	%r264, %r264, 1;
	setp.eq.s32 	%p89, %r264, %r102;
	@%p89 bra 	$L__BB0_37;
	bra.uni 	$L__BB0_5;
$L__BB0_37:
	setp.eq.s32 	%p90, %r270, 0;
	@%p90 bra 	$L__BB0_21;
	mul.wide.u32 	%rd153, %r12, 4;
	add.s64 	%rd154, %rd6, %rd153;
	ld.global.u32 	%r227, [%rd154];
	add.s32 	%r228, %r271, %r12;
	mul.wide.s32 	%rd155, %r228, 4;
	add.s64 	%rd156, %rd6, %rd155;
	ld.global.u32 	%r229, [%rd156];
	st.global.u32 	[%rd154], %r229;
	st.global.u32 	[%rd156], %r227;
$L__BB0_39:
	cvt.u64.u32 	%rd182, %r284;
	add.s64 	%rd183, %rd182, %rd5;
	shl.b64 	%rd184, %rd183, 2;
	add.s64 	%rd185, %rd2, %rd184;
	st.global.u32 	[%rd185], %r270;
	{ // callseq 15, 0
	.param .b64 param0;
	st.param.b64 	[param0], %rd110;
	call.uni 
	free, 
	(
	param0
	);
	} // callseq 15
	add.s32 	%r284, %r284, %r2;
	setp.lt.s32 	%p100, %r284, %r103;
	@%p100 bra 	$L__BB0_4;
	bra.uni 	$L__BB0_81;
$L__BB0_40:
	setp.lt.u32 	%p81, %r104, 8;
	mov.b32 	%r273, 0;
	@%p81 bra 	$L__BB0_43;
	mov.b32 	%r269, 0;
$L__BB0_42:
	.pragma "nounroll";
	add.s32 	%r222, %r269, %r12;
	mul.wide.u32 	%rd123, %r222, 4;
	add.s64 	%rd124, %rd6, %rd123;
	st.global.u32 	[%rd124], %r264;
	mul.wide.u32 	%rd125, %r269, 4;
	add.s64 	%rd126, %rd110, %rd125;
	st.f32 	[%rd126], %f2;
	st.global.u32 	[%rd124+4], %r264;
	st.f32 	[%rd126+4], %f2;
	st.global.u32 	[%rd124+8], %r264;
	st.f32 	[%rd126+8], %f2;
	st.global.u32 	[%rd124+12], %r264;
	st.f32 	[%rd126+12], %f2;
	st.global.u32 	[%rd124+16], %r264;
	st.f32 	[%rd126+16], %f2;
	st.global.u32 	[%rd124+20], %r264;
	st.f32 	[%rd126+20], %f2;
	st.global.u32 	[%rd124+24], %r264;
	st.f32 	[%rd126+24], %f2;
	st.global.u32 	[%rd124+28], %r264;
	st.f32 	[%rd126+28], %f2;
	add.s32 	%r269, %r269, 8;
	setp.eq.s32 	%p82, %r269, %r9;
	mov.u32 	%r273, %r9;
	@%p82 bra 	$L__BB0_43;
	bra.uni 	$L__BB0_42;
$L__BB0_43:
	setp.eq.s32 	%p83, %r5, 0;
	@%p83 bra 	$L__BB0_35;
	setp.lt.u32 	%p84, %r6, 3;
	@%p84 bra 	$L__BB0_46;
	add.s32 	%r223, %r273, %r12;
	mul.wide.u32 	%rd127, %r223, 4;
	add.s64 	%rd128, %rd6, %rd127;
	st.global.u32 	[%rd128], %r264;
	cvt.u64.u32 	%rd129, %r273;
	mul.wide.u32 	%rd130, %r273, 4;
	add.s64 	%rd131, %rd110, %rd130;
	st.f32 	[%rd131], %f2;
	add.s64 	%rd133, %rd129, %rd141;
	shl.b64 	%rd134, %rd133, 2;
	add.s64 	%rd135, %rd6, %rd134;
	st.global.u32 	[%rd135+4], %r264;
	st.f32 	[%rd131+4], %f2;
	st.global.u32 	[%rd135+8], %r264;
	st.f32 	[%rd131+8], %f2;
	st.global.u32 	[%rd135+12], %r264;
	st.f32 	[%rd131+12], %f2;
	add.s32 	%r273, %r273, 4;
$L__BB0_46:
	setp.eq.s32 	%p85, %r7, 0;
	@%p85 bra 	$L__BB0_35;
	setp.eq.s32 	%p86, %r7, 1;
	@%p86 bra 	$L__BB0_49;
	add.s32 	%r224, %r273, %r12;
	mul.wide.u32 	%rd136, %r224, 4;
	add.s64 	%rd137, %rd6, %rd136;
	st.global.u32 	[%rd137], %r264;
	cvt.u64.u32 	%rd138, %r273;
	mul.wide.u32 	%rd139, %r273, 4;
	add.s64 	%rd140, %rd110, %rd139;
	st.f32 	[%rd140], %f2;
	add.s64 	%rd142, %rd138, %rd141;
	shl.b64 	%rd143, %rd142, 2;
	add.s64 	%rd144, %rd6, %rd143;
	st.global.u32 	[%rd144+4], %r264;
	st.f32 	[%rd140+4], %f2;
	add.s32 	%r273, %r273, 2;
$L__BB0_49:
	setp.eq.s32 	%p87, %r10, 0;
	@%p87 bra 	$L__BB0_35;
	add.s32 	%r225, %r273, %r12;
	mul.wide.u32 	%rd145, %r225, 4;
	add.s64 	%rd146, %rd6, %rd145;
	st.global.u32 	[%rd146], %r264;
	mul.wide.u32 	%rd147, %r273, 4;
	add.s64 	%rd148, %rd110, %rd147;
	st.f32 	[%rd148], %f2;
	bra.uni 	$L__BB0_35;
$L__BB0_51:
	{ // callseq 12, 0
	.param .b64 param0;
	st.param.b64 	[param0], %rd7;
	.param .b64 retval0;
	call.uni (retval0), 
	malloc, 
	(
	param0
	);
	ld.param.b64 	%rd90, [retval0];
	} // callseq 12
	mul.lo.s32 	%r148, %r284, 3;
	mul.wide.u32 	%rd91, %r148, 4;
	add.s64 	%rd17, %rd4, %rd91;
	mul.lo.s32 	%r62, %r284, %r104;
	mov.b32 	%r289, -1;
	mov.f32 	%f123, 0f00800000;
	mov.b32 	%r285, 0;
	mov.u32 	%r288, %r285;
$L__BB0_52:
	ld.global.f32 	%f25, [%rd17];
	ld.global.f32 	%f26, [%rd17+4];
	ld.global.f32 	%f27, [%rd17+8];
	mul.lo.s32 	%r149, %r285, 3;
	mul.wide.u32 	%rd92, %r149, 4;
	add.s64 	%rd93, %rd3, %rd92;
	ld.global.f32 	%f28, [%rd93];
	ld.global.f32 	%f29, [%rd93+4];
	ld.global.f32 	%f30, [%rd93+8];
	sub.f32 	%f31, %f25, %f28;
	sub.f32 	%f32, %f26, %f29;
	mul.f32 	%f33, %f32, %f32;
	fma.rn.f32 	%f34, %f31, %f31, %f33;
	sub.f32 	%f35, %f27, %f30;
	fma.rn.f32 	%f36, %f35, %f35, %f34;
	sqrt.rn.f32 	%f37, %f36;
	max.f32 	%f19, %f37, 0f1E3CE508;
	setp.ge.f32 	%p20, %f19, %f22;
	setp.lt.f32 	%p21, %f19, %f23;
	and.pred  	%p22, %p20, %p21;
	setp.lt.s32 	%p23, %r288, %r104;
	and.pred  	%p24, %p22, %p23;
	@%p24 bra 	$L__BB0_55;
	setp.ltu.f32 	%p25, %f19, %f22;
	setp.geu.f32 	%p26, %f19, %f123;
	or.pred  	%p27, %p26, %p25;
	@%p27 bra 	$L__BB0_56;
	add.s32 	%r151, %r289, %r62;
	mul.wide.s32 	%rd94, %r151, 4;
	add.s64 	%rd95, %rd6, %rd94;
	st.global.u32 	[%rd95], %r285;
	mul.wide.s32 	%rd96, %r289, 4;
	add.s64 	%rd97, %rd90, %rd96;
	st.f32 	[%rd97], %f19;
	mov.f32 	%f123, 0f00800000;
	mov.b32 	%r289, -1;
	bra.uni 	$L__BB0_56;
$L__BB0_55:
	setp.gt.f32 	%p28, %f19, %f123;
	selp.b32 	%r289, %r288, %r289, %p28;
	selp.f32 	%f123, %f19, %f123, %p28;
	add.s32 	%r152, %r288, %r62;
	mul.wide.s32 	%rd98, %r152, 4;
	add.s64 	%rd99, %rd6, %rd98;
	st.global.u32 	[%rd99], %r285;
	mul.wide.s32 	%rd100, %r288, 4;
	add.s64 	%rd101, %rd90, %rd100;
	st.f32 	[%rd101], %f19;
	add.s32 	%r288, %r288, 1;
$L__BB0_56:
	add.s32 	%r285, %r285, 1;
	setp.eq.s32 	%p29, %r285, %r102;
	@%p29 bra 	$L__BB0_57;
	bra.uni 	$L__BB0_52;
$L__BB0_57:
	setp.eq.s32 	%p30, %r288, 0;
	mov.b32 	%r290, 1;
	@%p30 bra 	$L__BB0_59;
	mul.wide.s32 	%rd102, %r62, 4;
	add.s64 	%rd103, %rd6, %rd102;
	ld.global.u32 	%r154, [%rd103];
	mul.wide.s32 	%rd104, %r289, 4;
	add.s64 	%rd105, %rd103, %rd104;
	ld.global.u32 	%r155, [%rd105];
	st.global.u32 	[%rd103], %r155;
	st.global.u32 	[%rd105], %r154;
	mov.u32 	%r290, %r288;
$L__BB0_59:
	cvt.u64.u32 	%rd106, %r284;
	add.s64 	%rd107, %rd106, %rd5;
	shl.b64 	%rd108, %rd107, 2;
	add.s64 	%rd109, %rd2, %rd108;
	st.global.u32 	[%rd109], %r290;
	{ // callseq 13, 0
	.param .b64 param0;
	st.param.b64 	[param0], %rd90;
	call.uni 
	free, 
	(
	param0
	);
	} // callseq 13
	add.s32 	%r284, %r284, %r2;
	setp.lt.s32 	%p31, %r284, %r103;
	@%p31 bra 	$L__BB0_51;
	bra.uni 	$L__BB0_81;
$L__BB0_60:
	setp.lt.s32 	%p3, %r104, 1;
	@%p3 bra 	$L__BB0_76;
	and.b32  	%r73, %r104, 15;
	add.s32 	%r74, %r73, -1;
	and.b32  	%r75, %r104, 7;
	add.s32 	%r76, %r75, -1;
	and.b32  	%r77, %r104, 2147483632;
	and.b32  	%r78, %r104, 3;
$L__BB0_62:
	setp.lt.u32 	%p9, %r104, 16;
	{ // callseq 10, 0
	.param .b64 param0;
	st.param.b64 	[param0], %rd7;
	.param .b64 retval0;
	call.uni (retval0), 
	malloc, 
	(
	param0
	);
	ld.param.b64 	%rd63, [retval0];
	} // callseq 10
	cvt.u64.u32 	%rd64, %r284;
	add.s64 	%rd19, %rd64, %rd5;
	shl.b64 	%rd65, %rd19, 2;
	add.s64 	%rd20, %rd1, %rd65;
	mul.lo.s32 	%r80, %r284, %r104;
	mov.b32 	%r295, 0;
	@%p9 bra 	$L__BB0_65;
	ld.global.u32 	%r292, [%rd20];
	mov.b32 	%r293, 0;
$L__BB0_64:
	.pragma "nounroll";
	add.s32 	%r127, %r293, %r80;
	mul.wide.u32 	%rd66, %r127, 4;
	add.s64 	%rd67, %rd6, %rd66;
	st.global.u32 	[%rd67], %r292;
	ld.global.u32 	%r128, [%rd20];
	st.global.u32 	[%rd67+4], %r128;
	st.global.u32 	[%rd67+8], %r128;
	ld.global.u32 	%r129, [%rd20];
	st.global.u32 	[%rd67+12], %r129;
	st.global.u32 	[%rd67+16], %r129;
	ld.global.u32 	%r130, [%rd20];
	st.global.u32 	[%rd67+20], %r130;
	st.global.u32 	[%rd67+24], %r130;
	ld.global.u32 	%r131, [%rd20];
	st.global.u32 	[%rd67+28], %r131;
	st.global.u32 	[%rd67+32], %r131;
	ld.global.u32 	%r132, [%rd20];
	st.global.u32 	[%rd67+36], %r132;
	st.global.u32 	[%rd67+40], %r132;
	ld.global.u32 	%r133, [%rd20];
	st.global.u32 	[%rd67+44], %r133;
	st.global.u32 	[%rd67+48], %r133;
	ld.global.u32 	%r134, [%rd20];
	st.global.u32 	[%rd67+52], %r134;
	st.global.u32 	[%rd67+56], %r134;
	ld.global.u32 	%r292, [%rd20];
	st.global.u32 	[%rd67+60], %r292;
	add.s32 	%r293, %r293, 16;
	setp.eq.s32 	%p10, %r293, %r77;
	mov.u32 	%r295, %r77;
	@%p10 bra 	$L__BB0_65;
	bra.uni 	$L__BB0_64;
$L__BB0_65:
	setp.eq.s32 	%p11, %r73, 0;
	@%p11 bra 	$L__BB0_75;
	setp.lt.u32 	%p12, %r74, 7;
	@%p12 bra 	$L__BB0_68;
	ld.global.u32 	%r135, [%rd20];
	add.s32 	%r136, %r295, %r80;
	mul.wide.u32 	%rd68, %r136, 4;
	add.s64 	%rd69, %rd6, %rd68;
	st.global.u32 	[%rd69], %r135;
	cvt.u64.u32 	%rd70, %r80;
	cvt.u64.u32 	%rd71, %r295;
	add.s64 	%rd72, %rd71, %rd70;
	shl.b64 	%rd73, %rd72, 2;
	add.s64 	%rd74, %rd6, %rd73;
	st.global.u32 	[%rd74+4], %r135;
	ld.global.u32 	%r137, [%rd20];
	st.global.u32 	[%rd74+8], %r137;
	st.global.u32 	[%rd74+12], %r137;
	ld.global.u32 	%r138, [%rd20];
	st.global.u32 	[%rd74+16], %r138;
	st.global.u32 	[%rd74+20], %r138;
	ld.global.u32 	%r139, [%rd20];
	st.global.u32 	[%rd74+24], %r139;
	st.global.u32 	[%rd74+28], %r139;
	add.s32 	%r295, %r295, 8;
$L__BB0_68:
	setp.eq.s32 	%p13, %r75, 0;
	@%p13 bra 	$L__BB0_75;
	setp.lt.u32 	%p14, %r76, 3;
	@%p14 bra 	$L__BB0_71;
	ld.global.u32 	%r140, [%rd20];
	add.s32 	%r141, %r295, %r80;
	mul.wide.u32 	%rd75, %r141, 4;
	add.s64 	%rd76, %rd6, %rd75;
	st.global.u32 	[%rd76], %r140;
	cvt.u64.u32 	%rd77, %r80;
	cvt.u64.u32 	%rd78, %r295;
	add.s64 	%rd79, %rd78, %rd77;
	shl.b64 	%rd80, %rd79, 2;
	add.s64 	%rd81, %rd6, %rd80;
	st.global.u32 	[%rd81+4], %r140;
	ld.global.u32 	%r142, [%rd20];
	st.global.u32 	[%rd81+8], %r142;
	st.global.u32 	[%rd81+12], %r142;
	add.s32 	%r295, %r295, 4;
$L__BB0_71:
	setp.eq.s32 	%p15, %r78, 0;
	@%p15 bra 	$L__BB0_75;
	setp.eq.s32 	%p16, %r78, 1;
	ld.global.u32 	%r91, [%rd20];
	add.s32 	%r143, %r295, %r80;
	mul.wide.u32 	%rd82, %r143, 4;
	add.s64 	%rd83, %rd6, %rd82;
	st.global.u32 	[%rd83], %r91;
	@%p16 bra 	$L__BB0_75;
	setp.eq.s32 	%p17, %r78, 2;
	cvt.u64.u32 	%rd84, %r80;
	cvt.u64.u32 	%rd85, %r295;
	add.s64 	%rd86, %rd85, %rd84;
	shl.b64 	%rd87, %rd86, 2;
	add.s64 	%rd21, %rd6, %rd87;
	st.global.u32 	[%rd21+4], %r91;
	@%p17 bra 	$L__BB0_75;
	ld.global.u32 	%r144, [%rd20];
	st.global.u32 	[%rd21+8], %r144;
$L__BB0_75:
	add.s64 	%rd89, %rd2, %rd65;
	mov.b32 	%r145, 1;
	st.global.u32 	[%rd89], %r145;
	{ // callseq 11, 0
	.param .b64 param0;
	st.param.b64 	[param0], %rd63;
	call.uni 
	free, 
	(
	param0
	);
	} // callseq 11
	add.s32 	%r284, %r284, %r2;
	setp.lt.s32 	%p18, %r284, %r103;
	@%p18 bra 	$L__BB0_62;
	bra.uni 	$L__BB0_81;
$L__BB0_76:
	add.s32 	%r111, %r284, %r2;
	max.u32 	%r112, %r103, %r111;
	setp.lt.u32 	%p4, %r111, %r103;
	selp.u32 	%r113, 1, 0, %p4;
	add.s32 	%r114, %r111, %r113;
	sub.s32 	%r115, %r112, %r114;
	div.u32 	%r116, %r115, %r2;
	add.s32 	%r93, %r116, %r113;
	and.b32  	%r117, %r93, 3;
	setp.eq.s32 	%p5, %r117, 3;
	@%p5 bra 	$L__BB0_79;
	add.s32 	%r119, %r93, 1;
	and.b32  	%r94, %r119, 3;
	mov.b32 	%r298, 0;
$L__BB0_78:
	.pragma "nounroll";
	{ // callseq 0, 0
	.param .b64 param0;
	st.param.b64 	[param0], %rd7;
	.param .b64 retval0;
	call.uni (retval0), 
	malloc, 
	(
	param0
	);
	ld.param.b64 	%rd33, [retval0];
	} // callseq 0
	cvt.u64.u32 	%rd35, %r284;
	add.s64 	%rd36, %rd35, %rd5;
	shl.b64 	%rd37, %rd36, 2;
	add.s64 	%rd38, %rd2, %rd37;
	mov.b32 	%r120, 1;
	st.global.u32 	[%rd38], %r120;
	{ // callseq 1, 0
	.param .b64 param0;
	st.param.b64 	[param0], %rd33;
	call.uni 
	free, 
	(
	param0
	);
	} // callseq 1
	add.s32 	%r284, %r284, %r2;
	add.s32 	%r298, %r298, 1;
	setp.ne.s32 	%p6, %r298, %r94;
	@%p6 bra 	$L__BB0_78;
$L__BB0_79:
	setp.lt.u32 	%p7, %r93, 3;
	@%p7 bra 	$L__BB0_81;
$L__BB0_80:
	{ // callseq 2, 0
	.param .b64 param0;
	st.param.b64 	[param0], %rd7;
	.param .b64 retval0;
	call.uni (retval0), 
	malloc, 
	(
	param0
	);
	ld.param.b64 	%rd39, [retval0];
	} // callseq 2
	cvt.u64.u32 	%rd41, %r284;
	add.s64 	%rd42, %rd41, %rd5;
	shl.b64 	%rd43, %rd42, 2;
	add.s64 	%rd44, %rd2, %rd43;
	mov.b32 	%r121, 1;
	st.global.u32 	[%rd44], %r121;
	{ // callseq 3, 0
	.param .b64 param0;
	st.param.b64 	[param0], %rd39;
	call.uni 
	free, 
	(
	param0
	);
	} // callseq 3
	add.s32 	%r122, %r284, %r2;
	{ // callseq 4, 0
	.param .b64 param0;
	st.param.b64 	[param0], %rd7;
	.param .b64 retval0;
	call.uni (retval0), 
	malloc, 
	(
	param0
	);
	ld.param.b64 	%rd45, [retval0];
	} // callseq 4
	cvt.u64.u32 	%rd47, %r122;
	add.s64 	%rd48, %rd47, %rd5;
	shl.b64 	%rd49, %rd48, 2;
	add.s64 	%rd50, %rd2, %rd49;
	st.global.u32 	[%rd50], %r121;
	{ // callseq 5, 0
	.param .b64 param0;
	st.param.b64 	[param0], %rd45;
	call.uni 
	free, 
	(
	param0
	);
	} // callseq 5
	add.s32 	%r123, %r122, %r2;
	{ // callseq 6, 0
	.param .b64 param0;
	st.param.b64 	[param0], %rd7;
	.param .b64 retval0;
	call.uni (retval0), 
	malloc, 
	(
	param0
	);
	ld.param.b64 	%rd51, [retval0];
	} // callseq 6
	cvt.u64.u32 	%rd53, %r123;
	add.s64 	%rd54, %rd53, %rd5;
	shl.b64 	%rd55, %rd54, 2;
	add.s64 	%rd56, %rd2, %rd55;
	st.global.u32 	[%rd56], %r121;
	{ // callseq 7, 0
	.param .b64 param0;
	st.param.b64 	[param0], %rd51;
	call.uni 
	free, 
	(
	param0
	);
	} // callseq 7
	add.s32 	%r124, %r123, %r2;
	{ // callseq 8, 0
	.param .b64 param0;
	st.param.b64 	[param0], %rd7;
	.param .b64 retval0;
	call.uni (retval0), 
	malloc, 
	(
	param0
	);
	ld.param.b64 	%rd57, [retval0];
	} // callseq 8
	cvt.u64.u32 	%rd59, %r124;
	add.s64 	%rd60, %rd59, %rd5;
	shl.b64 	%rd61, %rd60, 2;
	add.s64 	%rd62, %rd2, %rd61;
	st.global.u32 	[%rd62], %r121;
	{ // callseq 9, 0
	.param .b64 param0;
	st.param.b64 	[param0], %rd57;
	call.uni 
	free, 
	(
	param0
	);
	} // callseq 9
	add.s32 	%r284, %r124, %r2;
	setp.lt.s32 	%p8, %r284, %r103;
	@%p8 bra 	$L__BB0_80;
$L__BB0_81:
	ret;

}
	// .globl	_Z15group_point_gpuiiiiiPKfPKiPf
.visible .entry _Z15group_point_gpuiiiiiPKfPKiPf(
	.param .u32 _Z15group_point_gpuiiiiiPKfPKiPf_param_0,
	.param .u32 _Z15group_point_gpuiiiiiPKfPKiPf_param_1,
	.param .u32 _Z15group_point_gpuiiiiiPKfPKiPf_param_2,
	.param .u32 _Z15group_point_gpuiiiiiPKfPKiPf_param_3,
	.param .u32 _Z15group_point_gpuiiiiiPKfPKiPf_param_4,
	.param .u64 .ptr .align 1 _Z15group_point_gpuiiiiiPKfPKiPf_param_5,
	.param .u64 .ptr .align 1 _Z15group_point_gpuiiiiiPKfPKiPf_param_6,
	.param .u64 .ptr .align 1 _Z15group_point_gpuiiiiiPKfPKiPf_param_7
)
{
	.reg .pred 	%p<14>;
	.reg .b32 	%r<90>;
	.reg .b32 	%f<16>;
	.reg .b64 	%rd<94>;

	ld.param.u32 	%r48, [_Z15group_point_gpuiiiiiPKfPKiPf_param_1];
	ld.param.u32 	%r45, [_Z15group_point_gpuiiiiiPKfPKiPf_param_2];
	ld.param.u32 	%r46, [_Z15group_point_gpuiiiiiPKfPKiPf_param_3];
	ld.param.u32 	%r47, [_Z15group_point_gpuiiiiiPKfPKiPf_param_4];
	ld.param.u64 	%rd8, [_Z15group_point_gpuiiiiiPKfPKiPf_param_7];
	cvta.to.global.u64 	%rd1, %rd8;
	mov.u32 	%r49, %ctaid.x;
	mul.lo.s32 	%r50, %r48, %r49;
	mul.lo.s32 	%r51, %r50, %r45;
	cvt.s64.s32 	%rd2, %r51;
	mul.lo.s32 	%r52, %r47, %r46;
	mul.lo.s32 	%r1, %r52, %r49;
	mul.lo.s32 	%r53, %r1, %r45;
	cvt.s64.s32 	%rd3, %r53;
	mov.u32 	%r75, %tid.x;
	setp.ge.s32 	%p1, %r75, %r46;
	min.s32 	%r54, %r47, %r45;
	setp.lt.s32 	%p2, %r54, 1;
	or.pred  	%p3, %p2, %p1;
	@%p3 bra 	$L__BB1_16;
	and.b32  	%r3, %r45, 7;
	and.b32  	%r4, %r45, 2147483640;
	cvt.s64.s32 	%rd4, %r1;
$L__BB1_2:
	mov.b32 	%r76, 0;
$L__BB1_3:
	ld.param.u64 	%rd93, [_Z15group_point_gpuiiiiiPKfPKiPf_param_6];
	setp.lt.u32 	%p4, %r45, 8;
	mad.lo.s32 	%r57, %r75, %r47, %r76;
	cvt.u64.u32 	%rd9, %r57;
	add.s64 	%rd10, %rd9, %rd4;
	cvta.to.global.u64 	%rd11, %rd93;
	shl.b64 	%rd12, %rd10, 2;
	add.s64 	%rd13, %rd11, %rd12;
	ld.global.u32 	%r58, [%rd13];
	mul.lo.s32 	%r7, %r58, %r45;
	mul.lo.s32 	%r78, %r57, %r45;
	mov.b32 	%r88, 0;
	@%p4 bra 	$L__BB1_6;
	and.b32  	%r59, %r45, 2147483640;
	neg.s32 	%r86, %r59;
	add.s32 	%r85, %r78, 1;
	add.s32 	%r84, %r78, 2;
	add.s32 	%r83, %r78, 3;
	add.s32 	%r82, %r78, 4;
	add.s32 	%r81, %r78, 5;
	add.s32 	%r80, %r78, 6;
	add.s32 	%r79, %r78, 7;
	mov.u32 	%r77, %r7;
$L__BB1_5:
	.pragma "nounroll";
	ld.param.u64 	%rd91, [_Z15group_point_gpuiiiiiPKfPKiPf_param_5];
	cvt.s64.s32 	%rd14, %r85;
	add.s64 	%rd15, %rd3, %rd14;
	shl.b64 	%rd16, %rd15, 2;
	add.s64 	%rd17, %rd1, %rd16;
	cvt.s64.s32 	%rd18, %r84;
	add.s64 	%rd19, %rd3, %rd18;
	shl.b64 	%rd20, %rd19, 2;
	add.s64 	%rd21, %rd1, %rd20;
	cvt.s64.s32 	%rd22, %r83;
	add.s64 	%rd23, %rd3, %rd22;
	shl.b64 	%rd24, %rd23, 2;
	add.s64 	%rd25, %rd1, %rd24;
	cvt.s64.s32 	%rd26, %r82;
	add.s64 	%rd27, %rd3, %rd26;
	shl.b64 	%rd28, %rd27, 2;
	add.s64 	%rd29, %rd1, %rd28;
	cvt.s64.s32 	%rd30, %r81;
	add.s64 	%rd31, %rd3, %rd30;
	shl.b64 	%rd32, %rd31, 2;
	add.s64 	%rd33, %rd1, %rd32;
	cvt.s64.s32 	%rd34, %r80;
	add.s64 	%rd35, %rd3, %rd34;
	shl.b64 	%rd36, %rd35, 2;
	add.s64 	%rd37, %rd1, %rd36;
	cvt.s64.s32 	%rd38, %r79;
	add.s64 	%rd39, %rd3, %rd38;
	shl.b64 	%rd40, %rd39, 2;
	add.s64 	%rd41, %rd1, %rd40;
	cvt.s64.s32 	%rd42, %r78;
	add.s64 	%rd43, %rd3, %rd42;
	shl.b64 	%rd44, %rd43, 2;
	add.s64 	%rd45, %rd1, %rd44;
	cvt.s64.s32 	%rd46, %r77;
	add.s64 	%rd47, %rd2, %rd46;
	shl.b64 	%rd48, %rd47, 2;
	cvta.to.global.u64 	%rd49, %rd91;
	add.s64 	%rd50, %rd49, %rd48;
	ld.global.f32 	%f1, [%rd50];
	st.global.f32 	[%rd45], %f1;
	ld.global.f32 	%f2, [%rd50+4];
	st.global.f32 	[%rd17], %f2;
	ld.global.f32 	%f3, [%rd50+8];
	st.global.f32 	[%rd21], %f3;
	ld.global.f32 	%f4, [%rd50+12];
	st.global.f32 	[%rd25], %f4;
	ld.global.f32 	%f5, [%rd50+16];
	st.global.f32 	[%rd29], %f5;
	ld.global.f32 	%f6, [%rd50+20];
	st.global.f32 	[%rd33], %f6;
	ld.global.f32 	%f7, [%rd50+24];
	st.global.f32 	[%rd37], %f7;
	ld.global.f32 	%f8, [%rd50+28];
	st.global.f32 	[%rd41], %f8;
	add.s32 	%r86, %r86, 8;
	add.s32 	%r85, %r85, 8;
	add.s32 	%r84, %r84, 8;
	add.s32 	%r83, %r83, 8;
	add.s32 	%r82, %r82, 8;
	add.s32 	%r81, %r81, 8;
	add.s32 	%r80, %r80, 8;
	add.s32 	%r79, %r79, 8;
	add.s32 	%r78, %r78, 8;
	add.s32 	%r77, %r77, 8;
	setp.ne.s32 	%p5, %r86, 0;
	mov.u32 	%r88, %r4;
	@%p5 bra 	$L__BB1_5;
$L__BB1_6:
	setp.eq.s32 	%p6, %r3, 0;
	@%p6 bra 	$L__BB1_14;
	ld.param.u64 	%rd92, [_Z15group_point_gpuiiiiiPKfPKiPf_param_5];
	mad.lo.s32 	%r60, %r75, %r47, %r76;
	mul.lo.s32 	%r38, %r60, %r45;
	cvta.to.global.u64 	%rd5, %rd92;
	add.s32 	%r61, %r3, -1;
	setp.lt.u32 	%p7, %r61, 3;
	@%p7 bra 	$L__BB1_9;
	add.s32 	%r62, %r88, %r7;
	cvt.s64.s32 	%rd51, %r62;
	add.s64 	%rd52, %rd51, %rd2;
	shl.b64 	%rd53, %rd52, 2;
	add.s64 	%rd54, %rd5, %rd53;
	ld.global.f32 	%f9, [%rd54];
	add.s32 	%r63, %r88, %r38;
	cvt.s64.s32 	%rd55, %r63;
	add.s64 	%rd56, %rd55, %rd3;
	shl.b64 	%rd57, %rd56, 2;
	add.s64 	%rd58, %rd1, %rd57;
	st.global.f32 	[%rd58], %f9;
	ld.global.f32 	%f10, [%rd54+4];
	add.s32 	%r64, %r63, 1;
	cvt.s64.s32 	%rd59, %r64;
	add.s64 	%rd60, %rd59, %rd3;
	shl.b64 	%rd61, %rd60, 2;
	add.s64 	%rd62, %rd1, %rd61;
	st.global.f32 	[%rd62], %f10;
	ld.global.f32 	%f11, [%rd54+8];
	add.s32 	%r65, %r63, 2;
	cvt.s64.s32 	%rd63, %r65;
	add.s64 	%rd64, %rd63, %rd3;
	shl.b64 	%rd65, %rd64, 2;
	add.s64 	%rd66, %rd1, %rd65;
	st.global.f32 	[%rd66], %f11;
	ld.global.f32 	%f12, [%rd54+12];
	add.s32 	%r66, %r63, 3;
	cvt.s64.s32 	%rd67, %r66;
	add.s64 	%rd68, %rd67, %rd3;
	shl.b64 	%rd69, %rd68, 2;
	add.s64 	%rd70, %rd1, %rd69;
	st.global.f32 	[%rd70], %f12;
	add.s32 	%r88, %r88, 4;
$L__BB1_9:
	and.b32  	%r67, %r45, 3;
	setp.eq.s32 	%p8, %r67, 0;
	@%p8 bra 	$L__BB1_14;
	setp.eq.s32 	%p9, %r67, 1;
	@%p9 bra 	$L__BB1_12;
	add.s32 	%r68, %r88, %r7;
	cvt.s64.s32 	%rd71, %r68;
	add.s64 	%rd72, %rd71, %rd2;
	shl.b64 	%rd73, %rd72, 2;
	add.s64 	%rd74, %rd5, %rd73;
	ld.global.f32 	%f13, [%rd74];
	add.s32 	%r69, %r88, %r38;
	cvt.s64.s32 	%rd75, %r69;
	add.s64 	%rd76, %rd75, %rd3;
	shl.b64 	%rd77, %rd76, 2;
	add.s64 	%rd78, %rd1, %rd77;
	st.global.f32 	[%rd78], %f13;
	ld.global.f32 	%f14, [%rd74+4];
	add.s32 	%r70, %r69, 1;
	cvt.s64.s32 	%rd79, %r70;
	add.s64 	%rd80, %rd79, %rd3;
	shl.b64 	%rd81, %rd80, 2;
	add.s64 	%rd82, %rd1, %rd81;
	st.global.f32 	[%rd82], %f14;
	add.s32 	%r88, %r88, 2;
$L__BB1_12:
	and.b32  	%r71, %r45, 1;
	setp.eq.b32 	%p10, %r71, 1;
	not.pred 	%p11, %p10;
	@%p11 bra 	$L__BB1_14;
	add.s32 	%r72, %r88, %r7;
	cvt.s64.s32 	%rd83, %r72;
	add.s64 	%rd84, %rd83, %rd2;
	shl.b64 	%rd85, %rd84, 2;
	add.s64 	%rd86, %rd5, %rd85;
	ld.global.f32 	%f15, [%rd86];
	add.s32 	%r73, %r88, %r38;
	cvt.s64.s32 	%rd87, %r73;
	add.s64 	%rd88, %rd87, %rd3;
	shl.b64 	%rd89, %rd88, 2;
	add.s64 	%rd90, %rd1, %rd89;
	st.global.f32 	[%rd90], %f15;
$L__BB1_14:
	add.s32 	%r76, %r76, 1;
	setp.ne.s32 	%p12, %r76, %r47;
	@%p12 bra 	$L__BB1_3;
	mov.u32 	%r74, %ntid.x;
	add.s32 	%r75, %r75, %r74;
	setp.lt.s32 	%p13, %r75, %r46;
	@%p13 bra 	$L__BB1_2;
$L__BB1_16:
	ret;

}
	// .globl	_Z20group_point_grad_gpuiiiiiPKfPKiPf
.visible .entry _Z20group_point_grad_gpuiiiiiPKfPKiPf(
	.param .u32 _Z20group_point_grad_gpuiiiiiPKfPKiPf_param_0,
	.param .u32 _Z20group_point_grad_gpuiiiiiPKfPKiPf_param_1,
	.param .u32 _Z20group_point_grad_gpuiiiiiPKfPKiPf_param_2,
	.param .u32 _Z20group_point_grad_gpuiiiiiPKfPKiPf_param_3,
	.param .u32 _Z20group_point_grad_gpuiiiiiPKfPKiPf_param_4,
	.param .u64 .ptr .align 1 _Z20group_point_grad_gpuiiiiiPKfPKiPf_param_5,
	.param .u64 .ptr .align 1 _Z20group_point_grad_gpuiiiiiPKfPKiPf_param_6,
	.param .u64 .ptr .align 1 _Z20group_point_grad_gpuiiiiiPKfPKiPf_param_7
)
{
	.reg .pred 	%p<14>;
	.reg .b32 	%r<90>;
	.reg .b32 	%f<31>;
	.reg .b64 	%rd<94>;

	ld.param.u32 	%r48, [_Z20group_point_grad_gpuiiiiiPKfPKiPf_param_1];
	ld.param.u32 	%r45, [_Z20group_point_grad_gpuiiiiiPKfPKiPf_param_2];
	ld.param.u32 	%r46, [_Z20group_point_grad_gpuiiiiiPKfPKiPf_param_3];
	ld.param.u32 	%r47, [_Z20group_point_grad_gpuiiiiiPKfPKiPf_param_4];
	ld.param.u64 	%rd8, [_Z20group_point_grad_gpuiiiiiPKfPKiPf_param_5];
	cvta.to.global.u64 	%rd1, %rd8;
	mov.u32 	%r49, %ctaid.x;
	mul.lo.s32 	%r50, %r47, %r46;
	mul.lo.s32 	%r1, %r50, %r49;
	mul.lo.s32 	%r51, %r45, %r49;
	mul.lo.s32 	%r52, %r1, %r45;
	cvt.s64.s32 	%rd2, %r52;
	mul.lo.s32 	%r53, %r51, %r48;
	cvt.s64.s32 	%rd3, %r53;
	mov.u32 	%r75, %tid.x;
	setp.ge.s32 	%p1, %r75, %r46;
	min.s32 	%r54, %r47, %r45;
	setp.lt.s32 	%p2, %r54, 1;
	or.pred  	%p3, %p2, %p1;
	@%p3 bra 	$L__BB2_16;
	and.b32  	%r3, %r45, 7;
	and.b32  	%r4, %r45, 2147483640;
	cvt.s64.s32 	%rd4, %r1;
$L__BB2_2:
	mov.b32 	%r76, 0;
$L__BB2_3:
	ld.param.u64 	%rd91, [_Z20group_point_grad_gpuiiiiiPKfPKiPf_param_6];
	setp.lt.u32 	%p4, %r45, 8;
	mad.lo.s32 	%r57, %r75, %r47, %r76;
	cvt.u64.u32 	%rd9, %r57;
	add.s64 	%rd10, %rd9, %rd4;
	cvta.to.global.u64 	%rd11, %rd91;
	shl.b64 	%rd12, %rd10, 2;
	add.s64 	%rd13, %rd11, %rd12;
	ld.global.u32 	%r58, [%rd13];
	mul.lo.s32 	%r7, %r58, %r45;
	mul.lo.s32 	%r78, %r57, %r45;
	mov.b32 	%r88, 0;
	@%p4 bra 	$L__BB2_6;
	and.b32  	%r59, %r45, 2147483640;
	neg.s32 	%r86, %r59;
	add.s32 	%r85, %r78, 1;
	add.s32 	%r84, %r78, 2;
	add.s32 	%r83, %r78, 3;
	add.s32 	%r82, %r78, 4;
	add.s32 	%r81, %r78, 5;
	add.s32 	%r80, %r78, 6;
	add.s32 	%r79, %r78, 7;
	mov.u32 	%r77, %r7;
$L__BB2_5:
	.pragma "nounroll";
	ld.param.u64 	%rd92, [_Z20group_point_grad_gpuiiiiiPKfPKiPf_param_7];
	cvt.s64.s32 	%rd14, %r85;
	add.s64 	%rd15, %rd2, %rd14;
	shl.b64 	%rd16, %rd15, 2;
	add.s64 	%rd17, %rd1, %rd16;
	cvt.s64.s32 	%rd18, %r84;
	add.s64 	%rd19, %rd2, %rd18;
	shl.b64 	%rd20, %rd19, 2;
	add.s64 	%rd21, %rd1, %rd20;
	cvt.s64.s32 	%rd22, %r83;
	add.s64 	%rd23, %rd2, %rd22;
	shl.b64 	%rd24, %rd23, 2;
	add.s64 	%rd25, %rd1, %rd24;
	cvt.s64.s32 	%rd26, %r82;
	add.s64 	%rd27, %rd2, %rd26;
	shl.b64 	%rd28, %rd27, 2;
	add.s64 	%rd29, %rd1, %rd28;
	cvt.s64.s32 	%rd30, %r81;
	add.s64 	%rd31, %rd2, %rd30;
	shl.b64 	%rd32, %rd31, 2;
	add.s64 	%rd33, %rd1, %rd32;
	cvt.s64.s32 	%rd34, %r80;
	add.s64 	%rd35, %rd2, %rd34;
	shl.b64 	%rd36, %rd35, 2;
	add.s64 	%rd37, %rd1, %rd36;
	cvt.s64.s32 	%rd38, %r79;
	add.s64 	%rd39, %rd2, %rd38;
	shl.b64 	%rd40, %rd39, 2;
	add.s64 	%rd41, %rd1, %rd40;
	cvt.s64.s32 	%rd42, %r78;
	add.s64 	%rd43, %rd2, %rd42;
	shl.b64 	%rd44, %rd43, 2;
	add.s64 	%rd45, %rd1, %rd44;
	cvt.s64.s32 	%rd46, %r77;
	add.s64 	%rd47, %rd3, %rd46;
	shl.b64 	%rd48, %rd47, 2;
	cvta.to.global.u64 	%rd49, %rd92;
	add.s64 	%rd50, %rd49, %rd48;
	ld.global.f32 	%f1, [%rd45];
	atom.global.add.f32 	%f2, [%rd50], %f1;
	ld.global.f32 	%f3, [%rd17];
	atom.global.add.f32 	%f4, [%rd50+4], %f3;
	ld.global.f32 	%f5, [%rd21];
	atom.global.add.f32 	%f6, [%rd50+8], %f5;
	ld.global.f32 	%f7, [%rd25];
	atom.global.add.f32 	%f8, [%rd50+12], %f7;
	ld.global.f32 	%f9, [%rd29];
	atom.global.add.f32 	%f10, [%rd50+16], %f9;
	ld.global.f32 	%f11, [%rd33];
	atom.global.add.f32 	%f12, [%rd50+20], %f11;
	ld.global.f32 	%f13, [%rd37];
	atom.global.add.f32 	%f14, [%rd50+24], %f13;
	ld.global.f32 	%f15, [%rd41];
	atom.global.add.f32 	%f16, [%rd50+28], %f15;
	add.s32 	%r86, %r86, 8;
	add.s32 	%r85, %r85, 8;
	add.s32 	%r84, %r84, 8;
	add.s32 	%r83, %r83, 8;
	add.s32 	%r82, %r82, 8;
	add.s32 	%r81, %r81, 8;
	add.s32 	%r80, %r80, 8;
	add.s32 	%r79, %r79, 8;
	add.s32 	%r78, %r78, 8;
	add.s32 	%r77, %r77, 8;
	setp.ne.s32 	%p5, %r86, 0;
	mov.u32 	%r88, %r4;
	@%p5 bra 	$L__BB2_5;
$L__BB2_6:
	setp.eq.s32 	%p6, %r3, 0;
	@%p6 bra 	$L__BB2_14;
	ld.param.u64 	%rd93, [_Z20group_point_grad_gpuiiiiiPKfPKiPf_param_7];
	mad.lo.s32 	%r60, %r75, %r47, %r76;
	mul.lo.s32 	%r38, %r60, %r45;
	cvta.to.global.u64 	%rd5, %rd93;
	add.s32 	%r61, %r3, -1;
	setp.lt.u32 	%p7, %r61, 3;
	@%p7 bra 	$L__BB2_9;
	add.s32 	%r62, %r88, %r7;
	cvt.s64.s32 	%rd51, %r62;
	add.s64 	%rd52, %rd51, %rd3;
	shl.b64 	%rd53, %rd52, 2;
	add.s64 	%rd54, %rd5, %rd53;
	add.s32 	%r63, %r88, %r38;
	cvt.s64.s32 	%rd55, %r63;
	add.s64 	%rd56, %rd55, %rd2;
	shl.b64 	%rd57, %rd56, 2;
	add.s64 	%rd58, %rd1, %rd57;
	ld.global.f32 	%f17, [%rd58];
	atom.global.add.f32 	%f18, [%rd54], %f17;
	add.s32 	%r64, %r63, 1;
	cvt.s64.s32 	%rd59, %r64;
	add.s64 	%rd60, %rd59, %rd2;
	shl.b64 	%rd61, %rd60, 2;
	add.s64 	%rd62, %rd1, %rd61;
	ld.global.f32 	%f19, [%rd62];
	atom.global.add.f32 	%f20, [%rd54+4], %f19;
	add.s32 	%r65, %r63, 2;
	cvt.s64.s32 	%rd63, %r65;
	add.s64 	%rd64, %rd63, %rd2;
	shl.b64 	%rd65, %rd64, 2;
	add.s64 	%rd66, %rd1, %rd65;
	ld.global.f32 	%f21, [%rd66];
	atom.global.add.f32 	%f22, [%rd54+8], %f21;
	add.s32 	%r66, %r63, 3;
	cvt.s64.s32 	%rd67, %r66;
	add.s64 	%rd68, %rd67, %rd2;
	shl.b64 	%rd69, %rd68, 2;
	add.s64 	%rd70, %rd1, %rd69;
	ld.global.f32 	%f23, [%rd70];
	atom.global.add.f32 	%f24, [%rd54+12], %f23;
	add.s32 	%r88, %r88, 4;
$L__BB2_9:
	and.b32  	%r67, %r45, 3;
	setp.eq.s32 	%p8, %r67, 0;
	@%p8 bra 	$L__BB2_14;
	setp.eq.s32 	%p9, %r67, 1;
	@%p9 bra 	$L__BB2_12;
	add.s32 	%r68, %r88, %r7;
	cvt.s64.s32 	%rd71, %r68;
	add.s64 	%rd72, %rd71, %rd3;
	shl.b64 	%rd73, %rd72, 2;
	add.s64 	%rd74, %rd5, %rd73;
	add.s32 	%r69, %r88, %r38;
	cvt.s64.s32 	%rd75, %r69;
	add.s64 	%rd76, %rd75, %rd2;
	shl.b64 	%rd77, %rd76, 2;
	add.s64 	%rd78, %rd1, %rd77;
	ld.global.f32 	%f25, [%rd78];
	atom.global.add.f32 	%f26, [%rd74], %f25;
	add.s32 	%r70, %r69, 1;
	cvt.s64.s32 	%rd79, %r70;
	add.s64 	%rd80, %rd79, %rd2;
	shl.b64 	%rd81, %rd80, 2;
	add.s64 	%rd82, %rd1, %rd81;
	ld.global.f32 	%f27, [%rd82];
	atom.global.add.f32 	%f28, [%rd74+4], %f27;
	add.s32 	%r88, %r88, 2;
$L__BB2_12:
	and.b32  	%r71, %r45, 1;
	setp.eq.b32 	%p10, %r71, 1;
	not.pred 	%p11, %p10;
	@%p11 bra 	$L__BB2_14;
	add.s32 	%r72, %r88, %r7;
	cvt.s64.s32 	%rd83, %r72;
	add.s64 	%rd84, %rd83, %rd3;
	shl.b64 	%rd85, %rd84, 2;
	add.s64 	%rd86, %rd5, %rd85;
	add.s32 	%r73, %r88, %r38;
	cvt.s64.s32 	%rd87, %r73;
	add.s64 	%rd88, %rd87, %rd2;
	shl.b64 	%rd89, %rd88, 2;
	add.s64 	%rd90, %rd1, %rd89;
	ld.global.f32 	%f29, [%rd90];
	atom.global.add.f32 	%f30, [%rd86], %f29;
$L__BB2_14:
	add.s32 	%r76, %r76, 1;
	setp.ne.s32 	%p12, %r76, %r47;
	@%p12 bra 	$L__BB2_3;
	mov.u32 	%r74, %ntid.x;
	add.s32 	%r75, %r75, %r74;
	setp.lt.s32 	%p13, %r75, %r46;
	@%p13 bra 	$L__BB2_2;
$L__BB2_16:
	ret;

}


// ===== COMPILED SASS (sm_100) =====

	.target	sm_100

	.elftype	@"ET_EXEC"


//--------------------- .note.nv.tkinfo           --------------------------
	.section	.note.nv.tkinfo,"",@"SHT_NOTE"
	.sectionflags	@"SHF_NOTE_NV_TKINFO"
	.tkinfo
        /*0018*/ 	.word	0x00000002
        /*0030*/ 	.string	""
        /*0030*/ 	.string	"ptxas"
        /*0030*/ 	.string	"Cuda compilation tools, release 13.0, V13.0.88"
        /*0030*/ 	.string	"Build cuda_13.0.r13.0/compiler.36424714_0"
        /*0030*/ 	.string	"-arch sm_100 -m 64 "



//--------------------- .note.nv.cuinfo           --------------------------
	.section	.note.nv.cuinfo,"",@"SHT_NOTE"
	.sectionflags	@"SHF_NOTE_NV_CUINFO"
        /*0018*/ 	.short	0x0002
        /*001a*/ 	.short	0x0064
        /*001c*/ 	.short	0x0082
	.zero		2


//--------------------- .nv.info                  --------------------------
	.section	.nv.info,"",@"SHT_CUDA_INFO"
	.align	4


	//----- nvinfo : EIATTR_REGCOUNT
	.align		4
        /*0000*/ 	.byte	0x04, 0x2f
        /*0002*/ 	.short	(.L_1 - .L_0)
	.align		4
.L_0:
        /*0004*/ 	.word	index@(_Z14ring_point_gpuiiiffiPKfS0_PKiPiS3_)
        /*0008*/ 	.word	0x00000020


	//----- nvinfo : EIATTR_FRAME_SIZE
	.align		4
.L_1:
        /*000c*/ 	.byte	0x04, 0x11
        /*000e*/ 	.short	(.L_3 - .L_2)
	.align		4
.L_2:
        /*0010*/ 	.word	index@($__internal_0_$__cuda_sm20_sqrt_rn_f32_slowpath)
        /*0014*/ 	.word	0x00000000


	//----- nvinfo : EIATTR_FRAME_SIZE
	.align		4
.L_3:
        /*0018*/ 	.byte	0x04, 0x11
        /*001a*/ 	.short	(.L_5 - .L_4)
	.align		4
.L_4:
        /*001c*/ 	.word	index@(_Z14ring_point_gpuiiiffiPKfS0_PKiPiS3_)
        /*0020*/ 	.word	0x00000000


	//----- nvinfo : EIATTR_REGCOUNT
	.align		4
.L_5:
        /*0024*/ 	.byte	0x04, 0x2f
        /*0026*/ 	.short	(.L_7 - .L_6)
	.align		4
.L_6:
        /*0028*/ 	.word	index@(_Z15group_point_gpuiiiiiPKfPKiPf)
        /*002c*/ 	.word	0x00000020


	//----- nvinfo : EIATTR_FRAME_SIZE
	.align		4
.L_7:
        /*0030*/ 	.byte	0x04, 0x11
        /*0032*/ 	.short	(.L_9 - .L_8)
	.align		4
.L_8:
        /*0034*/ 	.word	index@(_Z15group_point_gpuiiiiiPKfPKiPf)
        /*0038*/ 	.word	0x00000000


	//----- nvinfo : EIATTR_REGCOUNT
	.align		4
.L_9:
        /*003c*/ 	.byte	0x04, 0x2f
        /*003e*/ 	.short	(.L_11 - .L_10)
	.align		4
.L_10:
        /*0040*/ 	.word	index@(_Z20group_point_grad_gpuiiiiiPKfPKiPf)
        /*0044*/ 	.word	0x00000020


	//----- nvinfo : EIATTR_FRAME_SIZE
	.align		4
.L_11:
        /*0048*/ 	.byte	0x04, 0x11
        /*004a*/ 	.short	(.L_13 - .L_12)
	.align		4
.L_12:
        /*004c*/ 	.word	index@(_Z20group_point_grad_gpuiiiiiPKfPKiPf)
        /*0050*/ 	.word	0x00000000


	//----- nvinfo : EIATTR_MIN_STACK_SIZE
	.align		4
.L_13:
        /*0054*/ 	.byte	0x04, 0x12
        /*0056*/ 	.short	(.L_15 - .L_14)
	.align		4
.L_14:
        /*0058*/ 	.word	index@(_Z20group_point_grad_gpuiiiiiPKfPKiPf)
        /*005c*/ 	.word	0x00000000


	//----- nvinfo : EIATTR_MIN_STACK_SIZE
	.align		4
.L_15:
        /*0060*/ 	.byte	0x04, 0x12
        /*0062*/ 	.short	(.L_17 - .L_16)
	.align		4
.L_16:
        /*0064*/ 	.word	index@(_Z15group_point_gpuiiiiiPKfPKiPf)
        /*0068*/ 	.word	0x00000000


	//----- nvinfo : EIATTR_MIN_STACK_SIZE
	.align		4
.L_17:
        /*006c*/ 	.byte	0x04, 0x12
        /*006e*/ 	.short	(.L_19 - .L_18)
	.align		4
.L_18:
        /*0070*/ 	.word	index@(_Z14ring_point_gpuiiiffiPKfS0_PKiPiS3_)
        /*0074*/ 	.word	0x00000000
.L_19:


//--------------------- .nv.compat                --------------------------
	.section	.nv.compat,"",@"SHT_CUDA_COMPAT_INFO"
	.align	4
        /*0000*/ 	.byte	0x02, 0x09, 0x00, 0x00, 0x02, 0x02, 0x01, 0x00, 0x02, 0x05, 0x05, 0x00, 0x03, 0x07, 0x01, 0x01
        /*0010*/ 	.byte	0x02, 0x03, 0x00, 0x00, 0x02, 0x06, 0x01, 0x00, 0x04, 0x0b, 0x08, 0x00, 0x01, 0x00, 0x00, 0x00
        /*0020*/ 	.byte	0x00, 0x00, 0x00, 0x00


//--------------------- .nv.info._Z20group_point_grad_gpuiiiiiPKfPKiPf --------------------------
	.section	.nv.info._Z20group_point_grad_gpuiiiiiPKfPKiPf,"",@"SHT_CUDA_INFO"
	.sectionflags	@""
	.align	4


	//----- nvinfo : EIATTR_CUDA_API_VERSION
	.align		4
        /*0000*/ 	.byte	0x04, 0x37
        /*0002*/ 	.short	(.L_21 - .L_20)
.L_20:
        /*0004*/ 	.word	0x00000082


	//----- nvinfo : EIATTR_KPARAM_INFO
	.align		4
.L_21:
        /*0008*/ 	.byte	0x04, 0x17
        /*000a*/ 	.short	(.L_23 - .L_22)
.L_22:
        /*000c*/ 	.word	0x00000000
        /*0010*/ 	.short	0x0007
        /*0012*/ 	.short	0x0028
        /*0014*/ 	.byte	0x00, 0xf5, 0x21, 0x00


	//----- nvinfo : EIATTR_KPARAM_INFO
	.align		4
.L_23:
        /*0018*/ 	.byte	0x04, 0x17
        /*001a*/ 	.short	(.L_25 - .L_24)
.L_24:
        /*001c*/ 	.word	0x00000000
        /*0020*/ 	.short	0x0006
        /*0022*/ 	.short	0x0020
        /*0024*/ 	.byte	0x00, 0xf5, 0x21, 0x00


	//----- nvinfo : EIATTR_KPARAM_INFO
	.align		4
.L_25:
        /*0028*/ 	.byte	0x04, 0x17
        /*002a*/ 	.short	(.L_27 - .L_26)
.L_26:
        /*002c*/ 	.word	0x00000000
        /*0030*/ 	.short	0x0005
        /*0032*/ 	.short	0x0018
        /*0034*/ 	.byte	0x00, 0xf5, 0x21, 0x00


	//----- nvinfo : EIATTR_KPARAM_INFO
	.align		4
.L_27:
        /*0038*/ 	.byte	0x04, 0x17
        /*003a*/ 	.short	(.L_29 - .L_28)
.L_28:
        /*003c*/ 	.word	0x00000000
        /*0040*/ 	.short	0x0004
        /*0042*/ 	.short	0x0010
        /*0044*/ 	.byte	0x00, 0xf0, 0x11, 0x00


	//----- nvinfo : EIATTR_KPARAM_INFO
	.align		4
.L_29:
        /*0048*/ 	.byte	0x04, 0x17
        /*004a*/ 	.short	(.L_31 - .L_30)
.L_30:
        /*004c*/ 	.word	0x00000000
        /*0050*/ 	.short	0x0003
        /*0052*/ 	.short	0x000c
        /*0054*/ 	.byte	0x00, 0xf0, 0x11, 0x00


	//----- nvinfo : EIATTR_KPARAM_INFO
	.align		4
.L_31:
        /*0058*/ 	.byte	0x04, 0x17
        /*005a*/ 	.short	(.L_33 - .L_32)
.L_32:
        /*005c*/ 	.word	0x00000000
        /*0060*/ 	.short	0x0002
        /*0062*/ 	.short	0x0008
        /*0064*/ 	.byte	0x00, 0xf0, 0x11, 0x00


	//----- nvinfo : EIATTR_KPARAM_INFO
	.align		4
.L_33:
        /*0068*/ 	.byte	0x04, 0x17
        /*006a*/ 	.short	(.L_35 - .L_34)
.L_34:
        /*006c*/ 	.word	0x00000000
        /*0070*/ 	.short	0x0001
        /*0072*/ 	.short	0x0004
        /*0074*/ 	.byte	0x00, 0xf0, 0x11, 0x00


	//----- nvinfo : EIATTR_KPARAM_INFO
	.align		4
.L_35:
        /*0078*/ 	.byte	0x04, 0x17
        /*007a*/ 	.short	(.L_37 - .L_36)
.L_36:
        /*007c*/ 	.word	0x00000000
        /*0080*/ 	.short	0x0000
        /*0082*/ 	.short	0x0000
        /*0084*/ 	.byte	0x00, 0xf0, 0x11, 0x00


	//----- nvinfo : EIATTR_SPARSE_MMA_MASK
	.align		4
.L_37:
        /*0088*/ 	.byte	0x03, 0x50
        /*008a*/ 	.short	0x0000


	//----- nvinfo : EIATTR_MAXREG_COUNT
	.align		4
        /*008c*/ 	.byte	0x03, 0x1b
        /*008e*/ 	.short	0x00ff


	//----- nvinfo : EIATTR_MERCURY_ISA_VERSION
	.align		4
        /*0090*/ 	.byte	0x03, 0x5f
        /*0092*/ 	.short	0x0101


	//----- nvinfo : EIATTR_VRC_CTA_INIT_COUNT
	.align		4
        /*0094*/ 	.byte	0x02, 0x4a
	.zero		1
	.zero		1


	//----- nvinfo : EIATTR_EXIT_INSTR_OFFSETS
	.align		4
        /*0098*/ 	.byte	0x04, 0x1c
        /*009a*/ 	.short	(.L_39 - .L_38)


	//   ....[0]....
.L_38:
        /*009c*/ 	.word	0x000000d0


	//   ....[1]....
        /*00a0*/ 	.word	0x00000d40


	//----- nvinfo : EIATTR_CRS_STACK_SIZE
	.align		4
.L_39:
        /*00a4*/ 	.byte	0x04, 0x1e
        /*00a6*/ 	.short	(.L_41 - .L_40)
.L_40:
        /*00a8*/ 	.word	0x00000000


	//----- nvinfo : EIATTR_CBANK_PARAM_SIZE
	.align		4
.L_41:
        /*00ac*/ 	.byte	0x03, 0x19
        /*00ae*/ 	.short	0x0030


	//----- nvinfo : EIATTR_PARAM_CBANK
	.align		4
        /*00b0*/ 	.byte	0x04, 0x0a
        /*00b2*/ 	.short	(.L_43 - .L_42)
	.align		4
.L_42:
        /*00b4*/ 	.word	index@(.nv.constant0._Z20group_point_grad_gpuiiiiiPKfPKiPf)
        /*00b8*/ 	.short	0x0380
        /*00ba*/ 	.short	0x0030


	//----- nvinfo : EIATTR_SW_WAR
	.align		4
.L_43:
        /*00bc*/ 	.byte	0x04, 0x36
        /*00be*/ 	.short	(.L_45 - .L_44)
.L_44:
        /*00c0*/ 	.word	0x00000008
.L_45:


//--------------------- .nv.info._Z15group_point_gpuiiiiiPKfPKiPf --------------------------
	.section	.nv.info._Z15group_point_gpuiiiiiPKfPKiPf,"",@"SHT_CUDA_INFO"
	.sectionflags	@""
	.align	4


	//----- nvinfo : EIATTR_CUDA_API_VERSION
	.align		4
        /*0000*/ 	.byte	0x04, 0x37
        /*0002*/ 	.short	(.L_47 - .L_46)
.L_46:
        /*0004*/ 	.word	0x00000082


	//----- nvinfo : EIATTR_KPARAM_INFO
	.align		4
.L_47:
        /*0008*/ 	.byte	0x04, 0x17
        /*000a*/ 	.short	(.L_49 - .L_48)
.L_48:
        /*000c*/ 	.word	0x00000000
        /*0010*/ 	.short	0x0007
        /*0012*/ 	.short	0x0028
        /*0014*/ 	.byte	0x00, 0xf5, 0x21, 0x00


	//----- nvinfo : EIATTR_KPARAM_INFO
	.align		4
.L_49:
        /*0018*/ 	.byte	0x04, 0x17
        /*001a*/ 	.short	(.L_51 - .L_50)
.L_50:
        /*001c*/ 	.word	0x00000000
        /*0020*/ 	.short	0x0006
        /*0022*/ 	.short	0x0020
        /*0024*/ 	.byte	0x00, 0xf5, 0x21, 0x00


	//----- nvinfo : EIATTR_KPARAM_INFO
	.align		4
.L_51:
        /*0028*/ 	.byte	0x04, 0x17
        /*002a*/ 	.short	(.L_53 - .L_52)
.L_52:
        /*002c*/ 	.word	0x00000000
        /*0030*/ 	.short	0x0005
        /*0032*/ 	.short	0x0018
        /*0034*/ 	.byte	0x00, 0xf5, 0x21, 0x00


	//----- nvinfo : EIATTR_KPARAM_INFO
	.align		4
.L_53:
        /*0038*/ 	.byte	0x04, 0x17
        /*003a*/ 	.short	(.L_55 - .L_54)
.L_54:
        /*003c*/ 	.word	0x00000000
        /*0040*/ 	.short	0x0004
        /*0042*/ 	.short	0x0010
        /*0044*/ 	.byte	0x00, 0xf0, 0x11, 0x00


	//----- nvinfo : EIATTR_KPARAM_INFO
	.align		4
.L_55:
        /*0048*/ 	.byte	0x04, 0x17
        /*004a*/ 	.short	(.L_57 - .L_56)
.L_56:
        /*004c*/ 	.word	0x00000000
        /*0050*/ 	.short	0x0003
        /*0052*/ 	.short	0x000c
        /*0054*/ 	.byte	0x00, 0xf0, 0x11, 0x00


	//----- nvinfo : EIATTR_KPARAM_INFO
	.align		4
.L_57:
        /*0058*/ 	.byte	0x04, 0x17
        /*005a*/ 	.short	(.L_59 - .L_58)
.L_58:
        /*005c*/ 	.word	0x00000000
        /*0060*/ 	.short	0x0002
        /*0062*/ 	.short	0x0008
        /*0064*/ 	.byte	0x00, 0xf0, 0x11, 0x00


	//----- nvinfo : EIATTR_KPARAM_INFO
	.align		4
.L_59:
        /*0068*/ 	.byte	0x04, 0x17
        /*006a*/ 	.short	(.L_61 - .L_60)
.L_60:
        /*006c*/ 	.word	0x00000000
        /*0070*/ 	.short	0x0001
        /*0072*/ 	.short	0x0004
        /*0074*/ 	.byte	0x00, 0xf0, 0x11, 0x00


	//----- nvinfo : EIATTR_KPARAM_INFO
	.align		4
.L_61:
        /*0078*/ 	.byte	0x04, 0x17
        /*007a*/ 	.short	(.L_63 - .L_62)
.L_62:
        /*007c*/ 	.word	0x00000000
        /*0080*/ 	.short	0x0000
        /*0082*/ 	.short	0x0000
        /*0084*/ 	.byte	0x00, 0xf0, 0x11, 0x00


	//----- nvinfo : EIATTR_SPARSE_MMA_MASK
	.align		4
.L_63:
        /*0088*/ 	.byte	0x03, 0x50
        /*008a*/ 	.short	0x0000


	//----- nvinfo : EIATTR_MAXREG_COUNT
	.align		4
        /*008c*/ 	.byte	0x03, 0x1b
        /*008e*/ 	.short	0x00ff


	//----- nvinfo : EIATTR_MERCURY_ISA_VERSION
	.align		4
        /*0090*/ 	.byte	0x03, 0x5f
        /*0092*/ 	.short	0x0101


	//----- nvinfo : EIATTR_VRC_CTA_INIT_COUNT
	.align		4
        /*0094*/ 	.byte	0x02, 0x4a
	.zero		1
	.zero		1


	//----- nvinfo : EIATTR_EXIT_INSTR_OFFSETS
	.align		4
        /*0098*/ 	.byte	0x04, 0x1c
        /*009a*/ 	.short	(.L_65 - .L_64)


	//   ....[0]....
.L_64:
        /*009c*/ 	.word	0x000000c0


	//   ....[1]....
        /*00a0*/ 	.word	0x00000d40


	//----- nvinfo : EIATTR_CRS_STACK_SIZE
	.align		4
.L_65:
        /*00a4*/ 	.byte	0x04, 0x1e
        /*00a6*/ 	.short	(.L_67 - .L_66)
.L_66:
        /*00a8*/ 	.word	0x00000000


	//----- nvinfo : EIATTR_CBANK_PARAM_SIZE
	.align		4
.L_67:
        /*00ac*/ 	.byte	0x03, 0x19
        /*00ae*/ 	.short	0x0030


	//----- nvinfo : EIATTR_PARAM_CBANK
	.align		4
        /*00b0*/ 	.byte	0x04, 0x0a
        /*00b2*/ 	.short	(.L_69 - .L_68)
	.align		4
.L_68:
        /*00b4*/ 	.word	index@(.nv.constant0._Z15group_point_gpuiiiiiPKfPKiPf)
        /*00b8*/ 	.short	0x0380
        /*00ba*/ 	.short	0x0030


	//----- nvinfo : EIATTR_SW_WAR
	.align		4
.L_69:
        /*00bc*/ 	.byte	0x04, 0x36
        /*00be*/ 	.short	(.L_71 - .L_70)
.L_70:
        /*00c0*/ 	.word	0x00000008
.L_71:


//--------------------- .nv.info._Z14ring_point_gpuiiiffiPKfS0_PKiPiS3_ --------------------------
	.section	.nv.info._Z14ring_point_gpuiiiffiPKfS0_PKiPiS3_,"",@"SHT_CUDA_INFO"
	.sectionflags	@""
	.align	4


	//----- nvinfo : EIATTR_CUDA_API_VERSION
	.align		4
        /*0000*/ 	.byte	0x04, 0x37
        /*0002*/ 	.short	(.L_73 - .L_72)
.L_72:
        /*0004*/ 	.word	0x00000082


	//----- nvinfo : EIATTR_KPARAM_INFO
	.align		4
.L_73:
        /*0008*/ 	.byte	0x04, 0x17
        /*000a*/ 	.short	(.L_75 - .L_74)
.L_74:
        /*000c*/ 	.word	0x00000000
        /*0010*/ 	.short	0x000a
        /*0012*/ 	.short	0x0038
        /*0014*/ 	.byte	0x00, 0xf5, 0x21, 0x00


	//----- nvinfo : EIATTR_KPARAM_INFO
	.align		4
.L_75:
        /*0018*/ 	.byte	0x04, 0x17
        /*001a*/ 	.short	(.L_77 - .L_76)
.L_76:
        /*001c*/ 	.word	0x00000000
        /*0020*/ 	.short	0x0009
        /*0022*/ 	.short	0x0030
        /*0024*/ 	.byte	0x00, 0xf5, 0x21, 0x00


	//----- nvinfo : EIATTR_KPARAM_INFO
	.align		4
.L_77:
        /*0028*/ 	.byte	0x04, 0x17
        /*002a*/ 	.short	(.L_79 - .L_78)
.L_78:
        /*002c*/ 	.word	0x00000000
        /*0030*/ 	.short	0x0008
        /*0032*/ 	.short	0x0028
        /*0034*/ 	.byte	0x00, 0xf5, 0x21, 0x00


	//----- nvinfo : EIATTR_KPARAM_INFO
	.align		4
.L_79:
        /*0038*/ 	.byte	0x04, 0x17
        /*003a*/ 	.short	(.L_81 - .L_80)
.L_80:
        /*003c*/ 	.word	0x00000000
        /*0040*/ 	.short	0x0007
        /*0042*/ 	.short	0x0020
        /*0044*/ 	.byte	0x00, 0xf5, 0x21, 0x00


	//----- nvinfo : EIATTR_KPARAM_INFO
	.align		4
.L_81:
        /*0048*/ 	.byte	0x04, 0x17
        /*004a*/ 	.short	(.L_83 - .L_82)
.L_82:
        /*004c*/ 	.word	0x00000000
        /*0050*/ 	.short	0x0006
        /*0052*/ 	.short	0x0018
        /*0054*/ 	.byte	0x00, 0xf5, 0x21, 0x00


	//----- nvinfo : EIATTR_KPARAM_INFO
	.align		4
.L_83:
        /*0058*/ 	.byte	0x04, 0x17
        /*005a*/ 	.short	(.L_85 - .L_84)
.L_84:
        /*005c*/ 	.word	0x00000000
        /*0060*/ 	.short	0x0005
        /*0062*/ 	.short	0x0014
        /*0064*/ 	.byte	0x00, 0xf0, 0x11, 0x00


	//----- nvinfo : EIATTR_KPARAM_INFO
	.align		4
.L_85:
        /*0068*/ 	.byte	0x04, 0x17
        /*006a*/ 	.short	(.L_87 - .L_86)
.L_86:
        /*006c*/ 	.word	0x00000000
        /*0070*/ 	.short	0x0004
        /*0072*/ 	.short	0x0010
        /*0074*/ 	.byte	0x00, 0xf0, 0x11, 0x00


	//----- nvinfo : EIATTR_KPARAM_INFO
	.align		4
.L_87:
        /*0078*/ 	.byte	0x04, 0x17
        /*007a*/ 	.short	(.L_89 - .L_88)
.L_88:
        /*007c*/ 	.word	0x00000000
        /*0080*/ 	.short	0x0003
        /*0082*/ 	.short	0x000c
        /*0084*/ 	.byte	0x00, 0xf0, 0x11, 0x00


	//----- nvinfo : EIATTR_KPARAM_INFO
	.align		4
.L_89:
        /*0088*/ 	.byte	0x04, 0x17
        /*008a*/ 	.short	(.L_91 - .L_90)
.L_90:
        /*008c*/ 	.word	0x00000000
        /*0090*/ 	.short	0x0002
        /*0092*/ 	.short	0x0008
        /*0094*/ 	.byte	0x00, 0xf0, 0x11, 0x00


	//----- nvinfo : EIATTR_KPARAM_INFO
	.align		4
.L_91:
        /*0098*/ 	.byte	0x04, 0x17
        /*009a*/ 	.short	(.L_93 - .L_92)
.L_92:
        /*009c*/ 	.word	0x00000000
        /*00a0*/ 	.short	0x0001
        /*00a2*/ 	.short	0x0004
        /*00a4*/ 	.byte	0x00, 0xf0, 0x11, 0x00


	//----- nvinfo : EIATTR_KPARAM_INFO
	.align		4
.L_93:
        /*00a8*/ 	.byte	0x04, 0x17
        /*00aa*/ 	.short	(.L_95 - .L_94)
.L_94:
        /*00ac*/ 	.word	0x00000000
        /*00b0*/ 	.short	0x0000
        /*00b2*/ 	.short	0x0000
        /*00b4*/ 	.byte	0x00, 0xf0, 0x11, 0x00


	//----- nvinfo : EIATTR_SPARSE_MMA_MASK
	.align		4
.L_95:
        /*00b8*/ 	.byte	0x03, 0x50
        /*00ba*/ 	.short	0x0000


	//----- nvinfo : EIATTR_MAXREG_COUNT
	.align		4
        /*00bc*/ 	.byte	0x03, 0x1b
        /*00be*/ 	.short	0x00ff


	//----- nvinfo : EIATTR_EXTERNS
	.align		4
        /*00c0*/ 	.byte	0x04, 0x0f
        /*00c2*/ 	.short	(.L_97 - .L_96)


	//   ....[0]....
	.align		4
.L_96:
        /*00c4*/ 	.word	index@(malloc)


	//   ....[1]....
	.align		4
        /*00c8*/ 	.word	index@(free)


	//----- nvinfo : EIATTR_MERCURY_ISA_VERSION
	.align		4
.L_97:
        /*00cc*/ 	.byte	0x03, 0x5f
        /*00ce*/ 	.short	0x0101


	//----- nvinfo : EIATTR_VRC_CTA_INIT_COUNT
	.align		4
        /*00d0*/ 	.byte	0x02, 0x4a
	.zero		1
	.zero		1


	//----- nvinfo : EIATTR_SYSCALL_OFFSETS
	.align		4
        /*00d4*/ 	.byte	0x04, 0x46
        /*00d6*/ 	.short	(.L_99 - .L_98)


	//   ....[0]....
.L_98:
        /*00d8*/ 	.word	0x00000250


	//   ....[1]....
        /*00dc*/ 	.word	0x000007d0


	//   ....[2]....
        /*00e0*/ 	.word	0x00000920


	//   ....[3]....
        /*00e4*/ 	.word	0x000024b0


	//   ....[4]....
        /*00e8*/ 	.word	0x00002640


	//   ....[5]....
        /*00ec*/ 	.word	0x00002d70


	//   ....[6]....
        /*00f0*/ 	.word	0x000030d0


	//   ....[7]....
        /*00f4*/ 	.word	0x00003170


	//   ....[8]....
        /*00f8*/ 	.word	0x00003260


	//   ....[9]....
        /*00fc*/ 	.word	0x00003300


	//   ....[10]....
        /*0100*/ 	.word	0x00003390


	//   ....[11]....
        /*0104*/ 	.word	0x00003420


	//   ....[12]....
        /*0108*/ 	.word	0x000034b0


	//   ....[13]....
        /*010c*/ 	.word	0x00003540


	//   ....[14]....
        /*0110*/ 	.word	0x000035d0


	//   ....[15]....
        /*0114*/ 	.word	0x00003660


	//----- nvinfo : EIATTR_EXIT_INSTR_OFFSETS
	.align		4
.L_99:
        /*0118*/ 	.byte	0x04, 0x1c
        /*011a*/ 	.short	(.L_101 - .L_100)


	//   ....[0]....
.L_100:
        /*011c*/ 	.word	0x00000100


	//   ....[1]....
        /*0120*/ 	.word	0x00000820


	//   ....[2]....
        /*0124*/ 	.word	0x00002500


	//   ....[3]....
        /*0128*/ 	.word	0x00002dc0


	//   ....[4]....
        /*012c*/ 	.word	0x000031d0


	//   ....[5]....
        /*0130*/ 	.word	0x000036a0


	//----- nvinfo : EIATTR_CRS_STACK_SIZE
	.align		4
.L_101:
        /*0134*/ 	.byte	0x04, 0x1e
        /*0136*/ 	.short	(.L_103 - .L_102)
.L_102:
        /*0138*/ 	.word	0x00000000


	//----- nvinfo : EIATTR_CBANK_PARAM_SIZE
	.align		4
.L_103:
        /*013c*/ 	.byte	0x03, 0x19
        /*013e*/ 	.short	0x0040


	//----- nvinfo : EIATTR_PARAM_CBANK
	.align		4
        /*0140*/ 	.byte	0x04, 0x0a
        /*0142*/ 	.short	(.L_105 - .L_104)
	.align		4
.L_104:
        /*0144*/ 	.word	index@(.nv.constant0._Z14ring_point_gpuiiiffiPKfS0_PKiPiS3_)
        /*0148*/ 	.short	0x0380
        /*014a*/ 	.short	0x0040


	//----- nvinfo : EIATTR_SW_WAR
	.align		4
.L_105:
        /*014c*/ 	.byte	0x04, 0x36
        /*014e*/ 	.short	(.L_107 - .L_106)
.L_106:
        /*0150*/ 	.word	0x00000008
.L_107:


//--------------------- .nv.callgraph             --------------------------
	.section	.nv.callgraph,"",@"SHT_CUDA_CALLGRAPH"
	.align	4
	.sectionentsize	8
	.align		4
        /*0000*/ 	.word	0x00000000
	.align		4
        /*0004*/ 	.word	0xffffffff
	.align		4
        /*0008*/ 	.word	index@(_Z14ring_point_gpuiiiffiPKfS0_PKiPiS3_)
	.align		4
        /*000c*/ 	.word	index@(free)
	.align		4
        /*0010*/ 	.word	index@(_Z14ring_point_gpuiiiffiPKfS0_PKiPiS3_)
	.align		4
        /*0014*/ 	.word	index@(malloc)
	.align		4
        /*0018*/ 	.word	0x00000000
	.align		4
        /*001c*/ 	.word	0xfffffffe
	.align		4
        /*0020*/ 	.word	0x00000000
	.align		4
        /*0024*/ 	.word	0xfffffffd
	.align		4
        /*0028*/ 	.word	0x00000000
	.align		4
        /*002c*/ 	.word	0xfffffffc


//--------------------- .nv.constant4             --------------------------
	.section	.nv.constant4,"a",@progbits
	.align	8
	.align		8
.nv.constant4:
        /*0000*/ 	.dword	malloc
	.align		8
        /*0008*/ 	.dword	free


//--------------------- .text._Z20group_point_grad_gpuiiiiiPKfPKiPf --------------------------
	.section	.text._Z20group_point_grad_gpuiiiiiPKfPKiPf,"ax",@progbits
	.align	128
        .global         _Z20group_point_grad_gpuiiiiiPKfPKiPf
        .type           _Z20group_point_grad_gpuiiiiiPKfPKiPf,@function
        .size           _Z20group_point_grad_gpuiiiiiPKfPKiPf,(.L_x_87 - _Z20group_point_grad_gpuiiiiiPKfPKiPf)
        .other          _Z20group_point_grad_gpuiiiiiPKfPKiPf,@"STO_CUDA_ENTRY STV_DEFAULT"
_Z20group_point_grad_gpuiiiiiPKfPKiPf:
.text._Z20group_point_grad_gpuiiiiiPKfPKiPf:
[----:B------:R-:W-:Y:S01]  /*0000*/  LDC R1, c[0x0][0x37c] ;  /* 0x0000df00ff017b82 */ /* 0x000fe20000000800 */
[----:B------:R-:W0:Y:S07]  /*0010*/  S2R R4, SR_TID.X ;  /* 0x0000000000047919 */ /* 0x000e2e0000002100 */
[----:B------:R-:W1:Y:S01]  /*0020*/  LDC.64 R2, c[0x0][0x388] ;  /* 0x0000e200ff027b82 */ /* 0x000e620000000a00 */
[----:B------:R-:W1:Y:S01]  /*0030*/  LDCU UR5, c[0x0][0x390] ;  /* 0x00007200ff0577ac */ /* 0x000e620008000800 */
[----:B------:R-:W2:Y:S06]  /*0040*/  LDCU UR6, c[0x0][0x384] ;  /* 0x00007080ff0677ac */ /* 0x000eac0008000800 */
[----:B------:R-:W3:Y:S01]  /*0050*/  S2UR UR4, SR_CTAID.X ;  /* 0x00000000000479c3 */ /* 0x000ee20000002500 */
[----:B-1----:R-:W-:-:S02]  /*0060*/  VIMNMX R0, PT, PT, R2, UR5, PT ;  /* 0x0000000502007c48 */ /* 0x002fc4000bfe0100 */
[----:B0-----:R-:W-:Y:S01]  /*0070*/  ISETP.GE.AND P0, PT, R4, R3, PT ;  /* 0x000000030400720c */ /* 0x001fe20003f06270 */
[----:B------:R-:W-:-:S03]  /*0080*/  IMAD R3, R3, UR5, RZ ;  /* 0x0000000503037c24 */ /* 0x000fc6000f8e02ff */
[----:B------:R-:W-:Y:S01]  /*0090*/  ISETP.LT.OR P0, PT, R0, 0x1, P0 ;  /* 0x000000010000780c */ /* 0x000fe20000701670 */
[----:B---3--:R-:W-:Y:S02]  /*00a0*/  IMAD R0, R2, UR4, RZ ;  /* 0x0000000402007c24 */ /* 0x008fe4000f8e02ff */
[----:B------:R-:W-:Y:S02]  /*00b0*/  IMAD R3, R3, UR4, RZ ;  /* 0x0000000403037c24 */ /* 0x000fe4000f8e02ff */
[----:B--2---:R-:W-:-:S08]  /*00c0*/  IMAD R0, R0, UR6, RZ ;  /* 0x0000000600007c24 */ /* 0x004fd0000f8e02ff */
[----:B------:R-:W-:Y:S05]  /*00d0*/  @P0 EXIT ;  /* 0x000000000000094d */ /* 0x000fea0003800000 */
[----:B------:R-:W-:Y:S01]  /*00e0*/  IMAD R2, R3, R2, RZ ;  /* 0x0000000203027224 */ /* 0x000fe200078e02ff */
[----:B------:R-:W0:Y:S01]  /*00f0*/  LDCU.64 UR6, c[0x0][0x358] ;  /* 0x00006b00ff0677ac */ /* 0x000e220008000a00 */
[----:B------:R-:W1:Y:S01]  /*0100*/  LDCU.64 UR8, c[0x0][0x398] ;  /* 0x00007300ff0877ac */ /* 0x000e620008000a00 */
[----:B------:R-:W2:Y:S04]  /*0110*/  LDCU.64 UR10, c[0x0][0x3a8] ;  /* 0x00007500ff0a77ac */ /* 0x000ea80008000a00 */
.L_x_6:
[----:B---34-:R-:W-:-:S07]  /*0120*/  IMAD.MOV.U32 R5, RZ, RZ, RZ ;  /* 0x000000ffff057224 */ /* 0x018fce00078e00ff */
.L_x_5:
[----:B---3--:R-:W3:Y:S01]  /*0130*/  LDCU UR12, c[0x0][0x390] ;  /* 0x00007200ff0c77ac */ /* 0x008ee20008000800 */
[----:B----4-:R-:W4:Y:S01]  /*0140*/  LDCU.64 UR4, c[0x0][0x3a0] ;  /* 0x00007400ff0477ac */ /* 0x010f220008000a00 */
[----:B---3--:R-:W-:-:S05]  /*0150*/  IMAD R10, R4, UR12, R5 ;  /* 0x0000000c040a7c24 */ /* 0x008fca000f8e0205 */
[----:B0-----:R-:W-:-:S04]  /*0160*/  IADD3 R6, P0, PT, R3, R10, RZ ;  /* 0x0000000a03067210 */ /* 0x001fc80007f1e0ff */
[----:B------:R-:W-:Y:S02]  /*0170*/  LEA.HI.X.SX32 R7, R3, RZ, 0x1, P0 ;  /* 0x000000ff03077211 */ /* 0x000fe400000f0eff */
[C---:B----4-:R-:W-:Y:S01]  /*0180*/  LEA R8, P0, R6.reuse, UR4, 0x2 ;  /* 0x0000000406087c11 */ /* 0x050fe2000f8010ff */
[----:B------:R-:W3:Y:S03]  /*0190*/  LDCU UR4, c[0x0][0x388] ;  /* 0x00007100ff0477ac */ /* 0x000ee60008000800 */
[----:B------:R-:W-:-:S05]  /*01a0*/  LEA.HI.X R9, R6, UR5, R7, 0x2, P0 ;  /* 0x0000000506097c11 */ /* 0x000fca00080f1407 */
[----:B0-----:R-:W4:Y:S01]  /*01b0*/  LDG.E R6, desc[UR6][R8.64] ;  /* 0x0000000608067981 */ /* 0x001f22000c1e1900 */
[----:B------:R-:W-:Y:S01]  /*01c0*/  IMAD.MOV.U32 R7, RZ, RZ, RZ ;  /* 0x000000ffff077224 */ /* 0x000fe200078e00ff */
[----:B---3--:R-:W-:Y:S02]  /*01d0*/  UISETP.GE.U32.AND UP0, UPT, UR4, 0x8, UPT ;  /* 0x000000080400788c */ /* 0x008fe4000bf06070 */
[----:B----4-:R-:W-:-:S07]  /*01e0*/  IMAD R6, R6, UR4, RZ ;  /* 0x0000000406067c24 */ /* 0x010fce000f8e02ff */
[----:B------:R-:W-:Y:S05]  /*01f0*/  BRA.U !UP0, `(.L_x_0) ;  /* 0x0000000508447547 */ /* 0x000fea000b800000 */
[----:B------:R-:W-:Y:S01]  /*0200*/  IMAD R8, R10, UR4, RZ ;  /* 0x000000040a087c24 */ /* 0x000fe2000f8e02ff */
[----:B------:R-:W-:Y:S01]  /*0210*/  ULOP3.LUT UR4, UR4, 0x7ffffff8, URZ, 0xc0, !UPT ;  /* 0x7ffffff804047892 */ /* 0x000fe2000f8ec0ff */
[----:B------:R-:W-:Y:S02]  /*0220*/  IMAD.MOV.U32 R7, RZ, RZ, R6 ;  /* 0x000000ffff077224 */ /* 0x000fe400078e0006 */
[C---:B------:R-:W-:Y:S01]  /*0230*/  VIADD R9, R8.reuse, 0x1 ;  /* 0x0000000108097836 */ /* 0x040fe20000000000 */
[----:B------:R-:W-:Y:S01]  /*0240*/  UIADD3 UR4, UPT, UPT, -UR4, URZ, URZ ;  /* 0x000000ff04047290 */ /* 0x000fe2000fffe1ff */
[C---:B------:R-:W-:Y:S02]  /*0250*/  VIADD R11, R8.reuse, 0x2 ;  /* 0x00000002080b7836 */ /* 0x040fe40000000000 */
[C---:B------:R-:W-:Y:S02]  /*0260*/  VIADD R13, R8.reuse, 0x3 ;  /* 0x00000003080d7836 */ /* 0x040fe40000000000 */
[----:B------:R-:W-:-:S02]  /*0270*/  VIADD R15, R8, 0x4 ;  /* 0x00000004080f7836 */ /* 0x000fc40000000000 */
[C---:B------:R-:W-:Y:S02]  /*0280*/  VIADD R17, R8.reuse, 0x5 ;  /* 0x0000000508117836 */ /* 0x040fe40000000000 */
[C---:B------:R-:W-:Y:S02]  /*0290*/  VIADD R27, R8.reuse, 0x6 ;  /* 0x00000006081b7836 */ /* 0x040fe40000000000 */
[----:B------:R-:W-:Y:S02]  /*02a0*/  VIADD R29, R8, 0x7 ;  /* 0x00000007081d7836 */ /* 0x000fe40000000000 */
[----:B------:R-:W-:-:S07]  /*02b0*/  IMAD.U32 R10, RZ, RZ, UR4 ;  /* 0x00000004ff0a7e24 */ /* 0x000fce000f8e00ff */
.L_x_1:
[----:B------:R-:W-:Y:S02]  /*02c0*/  SHF.R.S32.HI R12, RZ, 0x1f, R2 ;  /* 0x0000001fff0c7819 */ /* 0x000fe40000011402 */
[----:B------:R-:W-:-:S04]  /*02d0*/  IADD3 R14, P0, PT, R2, R8, RZ ;  /* 0x00000008020e7210 */ /* 0x000fc80007f1e0ff */
[----:B---3--:R-:W-:Y:S02]  /*02e0*/  LEA.HI.X.SX32 R19, R8, R12, 0x1, P0 ;  /* 0x0000000c08137211 */ /* 0x008fe400000f0eff */
[----:B-1----:R-:W-:-:S04]  /*02f0*/  LEA R20, P0, R14, UR8, 0x2 ;  /* 0x000000080e147c11 */ /* 0x002fc8000f8010ff */
[----:B------:R-:W-:-:S05]  /*0300*/  LEA.HI.X R21, R14, UR9, R19, 0x2, P0 ;  /* 0x000000090e157c11 */ /* 0x000fca00080f1413 */
[----:B------:R-:W3:Y:S01]  /*0310*/  LDG.E R14, desc[UR6][R20.64] ;  /* 0x00000006140e7981 */ /* 0x000ee2000c1e1900 */
[----:B------:R-:W-:Y:S02]  /*0320*/  SHF.R.S32.HI R18, RZ, 0x1f, R0 ;  /* 0x0000001fff127819 */ /* 0x000fe40000011400 */
[----:B------:R-:W-:Y:S02]  /*0330*/  IADD3 R16, P0, PT, R0, R7, RZ ;  /* 0x0000000700107210 */ /* 0x000fe40007f1e0ff */
[----:B------:R-:W-:Y:S02]  /*0340*/  IADD3 R22, P1, PT, R2, R9, RZ ;  /* 0x0000000902167210 */ /* 0x000fe40007f3e0ff */
[----:B------:R-:W-:Y:S02]  /*0350*/  LEA.HI.X.SX32 R19, R7, R18, 0x1, P0 ;  /* 0x0000001207137211 */ /* 0x000fe400000f0eff */
[----:B--2---:R-:W-:Y:S02]  /*0360*/  LEA R18, P0, R16, UR10, 0x2 ;  /* 0x0000000a10127c11 */ /* 0x004fe4000f8010ff */
[----:B------:R-:W-:-:S02]  /*0370*/  LEA.HI.X.SX32 R23, R9, R12, 0x1, P1 ;  /* 0x0000000c09177211 */ /* 0x000fc400008f0eff */
[----:B------:R-:W-:Y:S02]  /*0380*/  LEA R24, P1, R22, UR8, 0x2 ;  /* 0x0000000816187c11 */ /* 0x000fe4000f8210ff */
[----:B------:R-:W-:Y:S02]  /*0390*/  LEA.HI.X R19, R16, UR11, R19, 0x2, P0 ;  /* 0x0000000b10137c11 */ /* 0x000fe400080f1413 */
[----:B------:R-:W-:-:S03]  /*03a0*/  LEA.HI.X R25, R22, UR9, R23, 0x2, P1 ;  /* 0x0000000916197c11 */ /* 0x000fc600088f1417 */
[----:B---3--:R0:W-:Y:S04]  /*03b0*/  REDG.E.ADD.F32.FTZ.RN.STRONG.GPU desc[UR6][R18.64], R14 ;  /* 0x0000000e120079a6 */ /* 0x0081e8000c12f306 */
[----:B------:R-:W2:Y:S01]  /*03c0*/  LDG.E R16, desc[UR6][R24.64] ;  /* 0x0000000618107981 */ /* 0x000ea2000c1e1900 */
[----:B------:R-:W-:-:S04]  /*03d0*/  IADD3 R21, P0, PT, R2, R11, RZ ;  /* 0x0000000b02157210 */ /* 0x000fc80007f1e0ff */
[----:B------:R-:W-:Y:S02]  /*03e0*/  LEA.HI.X.SX32 R22, R11, R12, 0x1, P0 ;  /* 0x0000000c0b167211 */ /* 0x000fe400000f0eff */
[----:B------:R-:W-:-:S04]  /*03f0*/  LEA R20, P0, R21, UR8, 0x2 ;  /* 0x0000000815147c11 */ /* 0x000fc8000f8010ff */
[----:B------:R-:W-:Y:S01]  /*0400*/  LEA.HI.X R21, R21, UR9, R22, 0x2, P0 ;  /* 0x0000000915157c11 */ /* 0x000fe200080f1416 */
[----:B--2---:R1:W-:Y:S04]  /*0410*/  REDG.E.ADD.F32.FTZ.RN.STRONG.GPU desc[UR6][R18.64+0x4], R16 ;  /* 0x00000410120079a6 */ /* 0x0043e8000c12f306 */
[----:B------:R-:W2:Y:S01]  /*0420*/  LDG.E R26, desc[UR6][R20.64] ;  /* 0x00000006141a7981 */ /* 0x000ea2000c1e1900 */
[----:B------:R-:W-:-:S04]  /*0430*/  IADD3 R23, P0, PT, R2, R13, RZ ;  /* 0x0000000d02177210 */ /* 0x000fc80007f1e0ff */
[----:B------:R-:W-:Y:S02]  /*0440*/  LEA.HI.X.SX32 R28, R13, R12, 0x1, P0 ;  /* 0x0000000c0d1c7211 */ /* 0x000fe400000f0eff */
[----:B------:R-:W-:-:S04]  /*0450*/  LEA R22, P0, R23, UR8, 0x2 ;  /* 0x0000000817167c11 */ /* 0x000fc8000f8010ff */
[----:B------:R-:W-:Y:S01]  /*0460*/  LEA.HI.X R23, R23, UR9, R28, 0x2, P0 ;  /* 0x0000000917177c11 */ /* 0x000fe200080f141c */
[----:B--2---:R2:W-:Y:S04]  /*0470*/  REDG.E.ADD.F32.FTZ.RN.STRONG.GPU desc[UR6][R18.64+0x8], R26 ;  /* 0x0000081a120079a6 */ /* 0x0045e8000c12f306 */
[----:B0-----:R-:W3:Y:S01]  /*0480*/  LDG.E R14, desc[UR6][R22.64] ;  /* 0x00000006160e7981 */ /* 0x001ee2000c1e1900 */
[----:B------:R-:W-:-:S04]  /*0490*/  IADD3 R25, P0, PT, R2, R15, RZ ;  /* 0x0000000f02197210 */ /* 0x000fc80007f1e0ff */
[----:B------:R-:W-:Y:S02]  /*04a0*/  LEA.HI.X.SX32 R28, R15, R12, 0x1, P0 ;  /* 0x0000000c0f1c7211 */ /* 0x000fe400000f0eff */
[----:B------:R-:W-:-:S04]  /*04b0*/  LEA R24, P0, R25, UR8, 0x2 ;  /* 0x0000000819187c11 */ /* 0x000fc8000f8010ff */
[----:B------:R-:W-:Y:S02]  /*04c0*/  LEA.HI.X R25, R25, UR9, R28, 0x2, P0 ;  /* 0x0000000919197c11 */ /* 0x000fe400080f141c */
[----:B------:R-:W-:Y:S01]  /*04d0*/  IADD3 R21, P0, PT, R2, R17, RZ ;  /* 0x0000001102157210 */ /* 0x000fe20007f1e0ff */
[----:B---3--:R0:W-:Y:S04]  /*04e0*/  REDG.E.ADD.F32.FTZ.RN.STRONG.GPU desc[UR6][R18.64+0xc], R14 ;  /* 0x00000c0e120079a6 */ /* 0x0081e8000c12f306 */
[----:B-1----:R-:W3:Y:S01]  /*04f0*/  LDG.E R16, desc[UR6][R24.64] ;  /* 0x0000000618107981 */ /* 0x002ee2000c1e1900 */
[----:B------:R-:W-:Y:S02]  /*0500*/  LEA.HI.X.SX32 R28, R17, R12, 0x1, P0 ;  /* 0x0000000c111c7211 */ /* 0x000fe400000f0eff */
[----:B------:R-:W-:-:S04]  /*0510*/  LEA R20, P0, R21, UR8, 0x2 ;  /* 0x0000000815147c11 */ /* 0x000fc8000f8010ff */
[----:B------:R-:W-:Y:S02]  /*0520*/  LEA.HI.X R21, R21, UR9, R28, 0x2, P0 ;  /* 0x0000000915157c11 */ /* 0x000fe400080f141c */
[----:B------:R-:W-:Y:S01]  /*0530*/  IADD3 R23, P0, PT, R2, R27, RZ ;  /* 0x0000001b02177210 */ /* 0x000fe20007f1e0ff */
[----:B---3--:R3:W-:Y:S04]  /*0540*/  REDG.E.ADD.F32.FTZ.RN.STRONG.GPU desc[UR6][R18.64+0x10], R16 ;  /* 0x00001010120079a6 */ /* 0x0087e8000c12f306 */
[----:B------:R-:W4:Y:S01]  /*0550*/  LDG.E R21, desc[UR6][R20.64] ;  /* 0x0000000614157981 */ /* 0x000f22000c1e1900 */
[----:B--2---:R-:W-:Y:S02]  /*0560*/  LEA.HI.X.SX32 R26, R27, R12, 0x1, P0 ;  /* 0x0000000c1b1a7211 */ /* 0x004fe400000f0eff */
[----:B------:R-:W-:-:S04]  /*0570*/  LEA R22, P0, R23, UR8, 0x2 ;  /* 0x0000000817167c11 */ /* 0x000fc8000f8010ff */
[----:B------:R-:W-:Y:S02]  /*0580*/  LEA.HI.X R23, R23, UR9, R26, 0x2, P0 ;  /* 0x0000000917177c11 */ /* 0x000fe400080f141a */
[----:B0-----:R-:W-:Y:S01]  /*0590*/  IADD3 R14, P0, PT, R2, R29, RZ ;  /* 0x0000001d020e7210 */ /* 0x001fe20007f1e0ff */
[----:B----4-:R3:W-:Y:S04]  /*05a0*/  REDG.E.ADD.F32.FTZ.RN.STRONG.GPU desc[UR6][R18.64+0x14], R21 ;  /* 0x00001415120079a6 */ /* 0x0107e8000c12f306 */
[----:B------:R-:W2:Y:S01]  /*05b0*/  LDG.E R23, desc[UR6][R22.64] ;  /* 0x0000000616177981 */ /* 0x000ea2000c1e1900 */
[----:B------:R-:W-:Y:S02]  /*05c0*/  LEA.HI.X.SX32 R25, R29, R12, 0x1, P0 ;  /* 0x0000000c1d197211 */ /* 0x000fe400000f0eff */
[----:B------:R-:W-:-:S04]  /*05d0*/  LEA R24, P0, R14, UR8, 0x2 ;  /* 0x000000080e187c11 */ /* 0x000fc8000f8010ff */
[----:B------:R-:W-:Y:S01]  /*05e0*/  LEA.HI.X R25, R14, UR9, R25, 0x2, P0 ;  /* 0x000000090e197c11 */ /* 0x000fe200080f1419 */
[----:B------:R-:W-:Y:S01]  /*05f0*/  VIADD R10, R10, 0x8 ;  /* 0x000000080a0a7836 */ /* 0x000fe20000000000 */
[----:B--2---:R3:W-:Y:S04]  /*0600*/  REDG.E.ADD.F32.FTZ.RN.STRONG.GPU desc[UR6][R18.64+0x18], R23 ;  /* 0x00001817120079a6 */ /* 0x0047e8000c12f306 */
[----:B------:R-:W2:Y:S01]  /*0610*/  LDG.E R25, desc[UR6][R24.64] ;  /* 0x0000000618197981 */ /* 0x000ea2000c1e1900 */
[----:B------:R-:W-:Y:S01]  /*0620*/  ISETP.NE.AND P0, PT, R10, RZ, PT ;  /* 0x000000ff0a00720c */ /* 0x000fe20003f05270 */
[----:B------:R-:W-:Y:S02]  /*0630*/  VIADD R9, R9, 0x8 ;  /* 0x0000000809097836 */ /* 0x000fe40000000000 */
[----:B------:R-:W-:-:S02]  /*0640*/  VIADD R11, R11, 0x8 ;  /* 0x000000080b0b7836 */ /* 0x000fc40000000000 */
[----:B------:R-:W-:Y:S02]  /*0650*/  VIADD R13, R13, 0x8 ;  /* 0x000000080d0d7836 */ /* 0x000fe40000000000 */
[----:B------:R-:W-:Y:S02]  /*0660*/  VIADD R15, R15, 0x8 ;  /* 0x000000080f0f7836 */ /* 0x000fe40000000000 */
[----:B------:R-:W-:Y:S02]  /*0670*/  VIADD R17, R17, 0x8 ;  /* 0x0000000811117836 */ /* 0x000fe40000000000 */
[----:B------:R-:W-:Y:S02]  /*0680*/  VIADD R27, R27, 0x8 ;  /* 0x000000081b1b7836 */ /* 0x000fe40000000000 */
[----:B------:R-:W-:Y:S02]  /*0690*/  VIADD R29, R29, 0x8 ;  /* 0x000000081d1d7836 */ /* 0x000fe40000000000 */
[----:B------:R-:W-:-:S02]  /*06a0*/  VIADD R8, R8, 0x8 ;  /* 0x0000000808087836 */ /* 0x000fc40000000000 */
[----:B------:R-:W-:Y:S01]  /*06b0*/  VIADD R7, R7, 0x8 ;  /* 0x0000000807077836 */ /* 0x000fe20000000000 */
[----:B--2---:R3:W-:Y:S01]  /*06c0*/  REDG.E.ADD.F32.FTZ.RN.STRONG.GPU desc[UR6][R18.64+0x1c], R25 ;  /* 0x00001c19120079a6 */ /* 0x0047e2000c12f306 */
[----:B------:R-:W-:Y:S05]  /*06d0*/  @P0 BRA `(.L_x_1) ;  /* 0xfffffff800f80947 */ /* 0x000fea000383ffff */
[----:B------:R-:W0:Y:S02]  /*06e0*/  LDCU UR4, c[0x0][0x388] ;  /* 0x00007100ff0477ac */ /* 0x000e240008000800 */
[----:B0-----:R-:W-:-:S06]  /*06f0*/  ULOP3.LUT UR4, UR4, 0x7ffffff8, URZ, 0xc0, !UPT ;  /* 0x7ffffff804047892 */ /* 0x001fcc000f8ec0ff */
[----:B------:R-:W-:-:S07]  /*0700*/  IMAD.U32 R7, RZ, RZ, UR4 ;  /* 0x00000004ff077e24 */ /* 0x000fce000f8e00ff */
.L_x_0:
[----:B------:R-:W0:Y:S01]  /*0710*/  LDCU UR4, c[0x0][0x388] ;  /* 0x00007100ff0477ac */ /* 0x000e220008000800 */
[----:B------:R-:W4:Y:S01]  /*0720*/  LDCU UR16, c[0x0][0x390] ;  /* 0x00007200ff1077ac */ /* 0x000f220008000800 */
[----:B0-----:R-:W-:-:S04]  /*0730*/  ULOP3.LUT UR4, UR4, 0x7, URZ, 0xc0, !UPT ;  /* 0x0000000704047892 */ /* 0x001fc8000f8ec0ff */
[----:B------:R-:W-:-:S09]  /*0740*/  UISETP.NE.AND UP0, UPT, UR4, URZ, UPT ;  /* 0x000000ff0400728c */ /* 0x000fd2000bf05270 */
[----:B----4-:R-:W-:Y:S05]  /*0750*/  BRA.U !UP0, `(.L_x_2) ;  /* 0x0000000508587547 */ /* 0x010fea000b800000 */
[----:B------:R-:W0:Y:S01]  /*0760*/  LDCU UR17, c[0x0][0x388] ;  /* 0x00007100ff1177ac */ /* 0x000e220008000800 */
[----:B------:R-:W-:Y:S01]  /*0770*/  SHF.R.S32.HI R11, RZ, 0x1f, R2 ;  /* 0x0000001fff0b7819 */ /* 0x000fe20000011402 */
[----:B------:R-:W-:Y:S01]  /*0780*/  IMAD R12, R4, UR16, R5 ;  /* 0x00000010040c7c24 */ /* 0x000fe2000f8e0205 */
[----:B------:R-:W-:Y:S01]  /*0790*/  SHF.R.S32.HI R10, RZ, 0x1f, R0 ;  /* 0x0000001fff0a7819 */ /* 0x000fe20000011400 */
[----:B------:R-:W-:-:S04]  /*07a0*/  UIADD3 UR4, UPT, UPT, UR4, -0x1, URZ ;  /* 0xffffffff04047890 */ /* 0x000fc8000fffe0ff */
[----:B------:R-:W-:Y:S02]  /*07b0*/  UISETP.GE.U32.AND UP0, UPT, UR4, 0x3, UPT ;  /* 0x000000030400788c */ /* 0x000fe4000bf06070 */
[----:B0-----:R-:W-:-:S07]  /*07c0*/  ULOP3.LUT UP1, UR5, UR17, 0x3, URZ, 0xc0, !UPT ;  /* 0x0000000311057892 */ /* 0x001fce000f82c0ff */
[----:B------:R-:W-:Y:S05]  /*07d0*/  BRA.U !UP0, `(.L_x_3) ;  /* 0x0000000108907547 */ /* 0x000fea000b800000 */
[----:B------:R-:W3:Y:S01]  /*07e0*/  LDCU.64 UR14, c[0x0][0x398] ;  /* 0x00007300ff0e77ac */ /* 0x000ee20008000a00 */
[----:B------:R-:W-:Y:S01]  /*07f0*/  IMAD R13, R12, UR17, R7 ;  /* 0x000000110c0d7c24 */ /* 0x000fe2000f8e0207 */
[----:B------:R-:W0:Y:S04]  /*0800*/  LDCU.64 UR12, c[0x0][0x3a8] ;  /* 0x00007500ff0c77ac */ /* 0x000e280008000a00 */
[----:B------:R-:W-:-:S04]  /*0810*/  IADD3 R8, P0, PT, R2, R13, RZ ;  /* 0x0000000d02087210 */ /* 0x000fc80007f1e0ff */
[----:B------:R-:W-:Y:S02]  /*0820*/  LEA.HI.X.SX32 R9, R13, R11, 0x1, P0 ;  /* 0x0000000b0d097211 */ /* 0x000fe400000f0eff */
[----:B---3--:R-:W-:-:S04]  /*0830*/  LEA R16, P0, R8, UR14, 0x2 ;  /* 0x0000000e08107c11 */ /* 0x008fc8000f8010ff */
[----:B------:R-:W-:-:S05]  /*0840*/  LEA.HI.X R17, R8, UR15, R9, 0x2, P0 ;  /* 0x0000000f08117c11 */ /* 0x000fca00080f1409 */
[----:B------:R-:W3:Y:S01]  /*0850*/  LDG.E R19, desc[UR6][R16.64] ;  /* 0x0000000610137981 */ /* 0x000ee2000c1e1900 */
[----:B------:R-:W-:Y:S02]  /*0860*/  IMAD.IADD R9, R6, 0x1, R7 ;  /* 0x0000000106097824 */ /* 0x000fe400078e0207 */
[----:B------:R-:W-:-:S03]  /*0870*/  VIADD R14, R13, 0x1 ;  /* 0x000000010d0e7836 */ /* 0x000fc60000000000 */
[----:B------:R-:W-:Y:S02]  /*0880*/  IADD3 R20, P1, PT, R0, R9, RZ ;  /* 0x0000000900147210 */ /* 0x000fe40007f3e0ff */
[----:B------:R-:W-:Y:S02]  /*0890*/  IADD3 R15, P0, PT, R2, R14, RZ ;  /* 0x0000000e020f7210 */ /* 0x000fe40007f1e0ff */
[----:B------:R-:W-:Y:S02]  /*08a0*/  LEA.HI.X.SX32 R9, R9, R10, 0x1, P1 ;  /* 0x0000000a09097211 */ /* 0x000fe400008f0eff */
[----:B0-----:R-:W-:Y:S02]  /*08b0*/  LEA R8, P1, R20, UR12, 0x2 ;  /* 0x0000000c14087c11 */ /* 0x001fe4000f8210ff */
[----:B------:R-:W-:Y:S02]  /*08c0*/  LEA.HI.X.SX32 R18, R14, R11, 0x1, P0 ;  /* 0x0000000b0e127211 */ /* 0x000fe400000f0eff */
[----:B------:R-:W-:-:S02]  /*08d0*/  LEA R14, P0, R15, UR14, 0x2 ;  /* 0x0000000e0f0e7c11 */ /* 0x000fc4000f8010ff */
[----:B------:R-:W-:Y:S02]  /*08e0*/  LEA.HI.X R9, R20, UR13, R9, 0x2, P1 ;  /* 0x0000000d14097c11 */ /* 0x000fe400088f1409 */
[----:B------:R-:W-:-:S03]  /*08f0*/  LEA.HI.X R15, R15, UR15, R18, 0x2, P0 ;  /* 0x0000000f0f0f7c11 */ /* 0x000fc600080f1412 */
[----:B---3--:R0:W-:Y:S04]  /*0900*/  REDG.E.ADD.F32.FTZ.RN.STRONG.GPU desc[UR6][R8.64], R19 ;  /* 0x00000013080079a6 */ /* 0x0081e8000c12f306 */
[----:B------:R-:W3:Y:S01]  /*0910*/  LDG.E R21, desc[UR6][R14.64] ;  /* 0x000000060e157981 */ /* 0x000ee2000c1e1900 */
[----:B------:R-:W-:-:S05]  /*0920*/  VIADD R16, R13, 0x2 ;  /* 0x000000020d107836 */ /* 0x000fca0000000000 */
[----:B------:R-:W-:-:S04]  /*0930*/  IADD3 R17, P0, PT, R2, R16, RZ ;  /* 0x0000001002117210 */ /* 0x000fc80007f1e0ff */
[----:B------:R-:W-:Y:S02]  /*0940*/  LEA.HI.X.SX32 R18, R16, R11, 0x1, P0 ;  /* 0x0000000b10127211 */ /* 0x000fe400000f0eff */
[----:B------:R-:W-:-:S04]  /*0950*/  LEA R16, P0, R17, UR14, 0x2 ;  /* 0x0000000e11107c11 */ /* 0x000fc8000f8010ff */
[----:B------:R-:W-:Y:S01]  /*0960*/  LEA.HI.X R17, R17, UR15, R18, 0x2, P0 ;  /* 0x0000000f11117c11 */ /* 0x000fe200080f1412 */
[----:B------:R-:W-:Y:S01]  /*0970*/  VIADD R13, R13, 0x3 ;  /* 0x000000030d0d7836 */ /* 0x000fe20000000000 */
[----:B---3--:R0:W-:Y:S04]  /*0980*/  REDG.E.ADD.F32.FTZ.RN.STRONG.GPU desc[UR6][R8.64+0x4], R21 ;  /* 0x00000415080079a6 */ /* 0x0081e8000c12f306 */
[----:B------:R-:W3:Y:S01]  /*0990*/  LDG.E R17, desc[UR6][R16.64] ;  /* 0x0000000610117981 */ /* 0x000ee2000c1e1900 */
[----:B------:R-:W-:-:S04]  /*09a0*/  IADD3 R18, P0, PT, R2, R13, RZ ;  /* 0x0000000d02127210 */ /* 0x000fc80007f1e0ff */
[----:B------:R-:W-:Y:S02]  /*09b0*/  LEA.HI.X.SX32 R13, R13, R11, 0x1, P0 ;  /* 0x0000000b0d0d7211 */ /* 0x000fe400000f0eff */
[----:B------:R-:W-:-:S04]  /*09c0*/  LEA R14, P0, R18, UR14, 0x2 ;  /* 0x0000000e120e7c11 */ /* 0x000fc8000f8010ff */
[----:B------:R-:W-:Y:S01]  /*09d0*/  LEA.HI.X R15, R18, UR15, R13, 0x2, P0 ;  /* 0x0000000f120f7c11 */ /* 0x000fe200080f140d */
[----:B---3--:R0:W-:Y:S05]  /*09e0*/  REDG.E.ADD.F32.FTZ.RN.STRONG.GPU desc[UR6][R8.64+0x8], R17 ;  /* 0x00000811080079a6 */ /* 0x0081ea000c12f306 */
[----:B------:R-:W3:Y:S01]  /*09f0*/  LDG.E R15, desc[UR6][R14.64] ;  /* 0x000000060e0f7981 */ /* 0x000ee2000c1e1900 */
[----:B------:R-:W-:-:S03]  /*0a00*/  VIADD R7, R7, 0x4 ;  /* 0x0000000407077836 */ /* 0x000fc60000000000 */
[----:B---3--:R0:W-:Y:S04]  /*0a10*/  REDG.E.ADD.F32.FTZ.RN.STRONG.GPU desc[UR6][R8.64+0xc], R15 ;  /* 0x00000c0f080079a6 */ /* 0x0081e8000c12f306 */
.L_x_3:
[----:B------:R-:W-:Y:S05]  /*0a20*/  BRA.U !UP1, `(.L_x_2) ;  /* 0x0000000109a47547 */ /* 0x000fea000b800000 */
[----:B------:R-:W-:Y:S02]  /*0a30*/  UISETP.NE.AND UP0, UPT, UR5, 0x1, UPT ;  /* 0x000000010500788c */ /* 0x000fe4000bf05270 */
[----:B------:R-:W-:-:S04]  /*0a40*/  ULOP3.LUT UR4, UR17, 0x1, URZ, 0xc0, !UPT ;  /* 0x0000000111047892 */ /* 0x000fc8000f8ec0ff */
[----:B------:R-:W-:-:S03]  /*0a50*/  UISETP.NE.U32.AND UP1, UPT, UR4, 0x1, UPT ;  /* 0x000000010400788c */ /* 0x000fc6000bf25070 */
[----:B------:R-:W-:Y:S08]  /*0a60*/  BRA.U !UP0, `(.L_x_4) ;  /* 0x0000000108587547 */ /* 0x000ff0000b800000 */
[----:B------:R-:W3:Y:S01]  /*0a70*/  LDCU.64 UR12, c[0x0][0x398] ;  /* 0x00007300ff0c77ac */ /* 0x000ee20008000a00 */
[----:B0-----:R-:W-:Y:S01]  /*0a80*/  IMAD R8, R12, UR17, R7 ;  /* 0x000000110c087c24 */ /* 0x001fe2000f8e0207 */
[----:B------:R-:W0:Y:S04]  /*0a90*/  LDCU.64 UR4, c[0x0][0x3a8] ;  /* 0x00007500ff0477ac */ /* 0x000e280008000a00 */
[----:B------:R-:W-:-:S04]  /*0aa0*/  IADD3 R9, P0, PT, R2, R8, RZ ;  /* 0x0000000802097210 */ /* 0x000fc80007f1e0ff */
[----:B------:R-:W-:Y:S02]  /*0ab0*/  LEA.HI.X.SX32 R14, R8, R11, 0x1, P0 ;  /* 0x0000000b080e7211 */ /* 0x000fe400000f0eff */
[----:B---3--:R-:W-:-:S04]  /*0ac0*/  LEA R16, P0, R9, UR12, 0x2 ;  /* 0x0000000c09107c11 */ /* 0x008fc8000f8010ff */
[----:B------:R-:W-:-:S06]  /*0ad0*/  LEA.HI.X R17, R9, UR13, R14, 0x2, P0 ;  /* 0x0000000d09117c11 */ /* 0x000fcc00080f140e */
[----:B------:R-:W3:Y:S01]  /*0ae0*/  LDG.E R17, desc[UR6][R16.64] ;  /* 0x0000000610117981 */ /* 0x000ee2000c1e1900 */
[----:B------:R-:W-:Y:S02]  /*0af0*/  IMAD.IADD R9, R6, 0x1, R7 ;  /* 0x0000000106097824 */ /* 0x000fe400078e0207 */
[----:B------:R-:W-:-:S03]  /*0b00*/  VIADD R14, R8, 0x1 ;  /* 0x00000001080e7836 */ /* 0x000fc60000000000 */
[----:B------:R-:W-:Y:S02]  /*0b10*/  IADD3 R13, P1, PT, R0, R9, RZ ;  /* 0x00000009000d7210 */ /* 0x000fe40007f3e0ff */
[----:B------:R-:W-:Y:S02]  /*0b20*/  IADD3 R15, P0, PT, R2, R14, RZ ;  /* 0x0000000e020f7210 */ /* 0x000fe40007f1e0ff */
[----:B------:R-:W-:Y:S02]  /*0b30*/  LEA.HI.X.SX32 R18, R9, R10, 0x1, P1 ;  /* 0x0000000a09127211 */ /* 0x000fe400008f0eff */
[----:B------:R-:W-:Y:S02]  /*0b40*/  LEA.HI.X.SX32 R20, R14, R11, 0x1, P0 ;  /* 0x0000000b0e147211 */ /* 0x000fe400000f0eff */
[----:B0-----:R-:W-:Y:S02]  /*0b50*/  LEA R8, P1, R13, UR4, 0x2 ;  /* 0x000000040d087c11 */ /* 0x001fe4000f8210ff */
[----:B------:R-:W-:-:S02]  /*0b60*/  LEA R14, P0, R15, UR12, 0x2 ;  /* 0x0000000c0f0e7c11 */ /* 0x000fc4000f8010ff */
[----:B------:R-:W-:Y:S02]  /*0b70*/  LEA.HI.X R9, R13, UR5, R18, 0x2, P1 ;  /* 0x000000050d097c11 */ /* 0x000fe400088f1412 */
[----:B------:R-:W-:-:S03]  /*0b80*/  LEA.HI.X R15, R15, UR13, R20, 0x2, P0 ;  /* 0x0000000d0f0f7c11 */ /* 0x000fc600080f1414 */
[----:B---3--:R4:W-:Y:S04]  /*0b90*/  REDG.E.ADD.F32.FTZ.RN.STRONG.GPU desc[UR6][R8.64], R17 ;  /* 0x00000011080079a6 */ /* 0x0089e8000c12f306 */
[----:B------:R-:W3:Y:S01]  /*0ba0*/  LDG.E R15, desc[UR6][R14.64] ;  /* 0x000000060e0f7981 */ /* 0x000ee2000c1e1900 */
[----:B------:R-:W-:-:S03]  /*0bb0*/  VIADD R7, R7, 0x2 ;  /* 0x0000000207077836 */ /* 0x000fc60000000000 */
[----:B---3--:R4:W-:Y:S04]  /*0bc0*/  REDG.E.ADD.F32.FTZ.RN.STRONG.GPU desc[UR6][R8.64+0x4], R15 ;  /* 0x0000040f080079a6 */ /* 0x0089e8000c12f306 */
.L_x_4:
[----:B------:R-:W-:Y:S05]  /*0bd0*/  BRA.U UP1, `(.L_x_2) ;  /* 0x0000000101387547 */ /* 0x000fea000b800000 */
[----:B------:R-:W5:Y:S01]  /*0be0*/  LDCU.64 UR4, c[0x0][0x398] ;  /* 0x00007300ff0477ac */ /* 0x000f620008000a00 */
[----:B------:R-:W-:-:S05]  /*0bf0*/  IMAD R12, R12, UR17, R7 ;  /* 0x000000110c0c7c24 */ /* 0x000fca000f8e0207 */
[----:B0---4-:R-:W-:-:S04]  /*0c00*/  IADD3 R9, P0, PT, R2, R12, RZ ;  /* 0x0000000c02097210 */ /* 0x011fc80007f1e0ff */
[----:B------:R-:W-:Y:S02]  /*0c10*/  LEA.HI.X.SX32 R12, R12, R11, 0x1, P0 ;  /* 0x0000000b0c0c7211 */ /* 0x000fe400000f0eff */
[----:B-----5:R-:W-:-:S04]  /*0c20*/  LEA R8, P0, R9, UR4, 0x2 ;  /* 0x0000000409087c11 */ /* 0x020fc8000f8010ff */
[----:B------:R-:W-:Y:S01]  /*0c30*/  LEA.HI.X R9, R9, UR5, R12, 0x2, P0 ;  /* 0x0000000509097c11 */ /* 0x000fe200080f140c */
[----:B------:R-:W0:Y:S05]  /*0c40*/  LDCU.64 UR4, c[0x0][0x3a8] ;  /* 0x00007500ff0477ac */ /* 0x000e2a0008000a00 */
[----:B------:R-:W4:Y:S01]  /*0c50*/  LDG.E R9, desc[UR6][R8.64] ;  /* 0x0000000608097981 */ /* 0x000f22000c1e1900 */
[----:B------:R-:W-:-:S05]  /*0c60*/  IMAD.IADD R7, R6, 0x1, R7 ;  /* 0x0000000106077824 */ /* 0x000fca00078e0207 */
[----:B------:R-:W-:-:S04]  /*0c70*/  IADD3 R11, P0, PT, R0, R7, RZ ;  /* 0x00000007000b7210 */ /* 0x000fc80007f1e0ff */
[----:B------:R-:W-:Y:S02]  /*0c80*/  LEA.HI.X.SX32 R10, R7, R10, 0x1, P0 ;  /* 0x0000000a070a7211 */ /* 0x000fe400000f0eff */
[----:B0-----:R-:W-:-:S04]  /*0c90*/  LEA R6, P0, R11, UR4, 0x2 ;  /* 0x000000040b067c11 */ /* 0x001fc8000f8010ff */
[----:B------:R-:W-:-:S05]  /*0ca0*/  LEA.HI.X R7, R11, UR5, R10, 0x2, P0 ;  /* 0x000000050b077c11 */ /* 0x000fca00080f140a */
[----:B----4-:R0:W-:Y:S04]  /*0cb0*/  REDG.E.ADD.F32.FTZ.RN.STRONG.GPU desc[UR6][R6.64], R9 ;  /* 0x00000009060079a6 */ /* 0x0101e8000c12f306 */
.L_x_2:
[----:B------:R-:W-:-:S05]  /*0cc0*/  VIADD R5, R5, 0x1 ;  /* 0x0000000105057836 */ /* 0x000fca0000000000 */
[----:B------:R-:W-:-:S13]  /*0cd0*/  ISETP.NE.AND P0, PT, R5, UR16, PT ;  /* 0x0000001005007c0c */ /* 0x000fda000bf05270 */
[----:B------:R-:W-:Y:S05]  /*0ce0*/  @P0 BRA `(.L_x_5) ;  /* 0xfffffff400100947 */ /* 0x000fea000383ffff */
[----:B------:R-:W5:Y:S01]  /*0cf0*/  LDCU UR4, c[0x0][0x360] ;  /* 0x00006c00ff0477ac */ /* 0x000f620008000800 */
[----:B------:R-:W0:Y:S01]  /*0d00*/  LDCU UR5, c[0x0][0x38c] ;  /* 0x00007180ff0577ac */ /* 0x000e220008000800 */
[----:B-----5:R-:W-:-:S05]  /*0d10*/  VIADD R4, R4, UR4 ;  /* 0x0000000404047c36 */ /* 0x020fca0008000000 */
[----:B0-----:R-:W-:-:S13]  /*0d20*/  ISETP.GE.AND P0, PT, R4, UR5, PT ;  /* 0x0000000504007c0c */ /* 0x001fda000bf06270 */
[----:B------:R-:W-:Y:S05]  /*0d30*/  @!P0 BRA `(.L_x_6) ;  /* 0xfffffff000f88947 */ /* 0x000fea000383ffff */
[----:B-12---:R-:W-:Y:S05]  /*0d40*/  EXIT ;  /* 0x000000000000794d */ /* 0x006fea0003800000 */
.L_x_7:
[----:B------:R-:W-:-:S00]  /*0d50*/  BRA `(.L_x_7) ;  /* 0xfffffffc00fc7947 */ /* 0x000fc0000383ffff */
[----:B------:R-:W-:-:S00]  /*0d60*/  NOP ;  /* 0x0000000000007918 */ /* 0x000fc00000000000 */
        /* <DEDUP_REMOVED lines=9> */
.L_x_87:


//--------------------- .text._Z15group_point_gpuiiiiiPKfPKiPf --------------------------
	.section	.text._Z15group_point_gpuiiiiiPKfPKiPf,"ax",@progbits
	.align	128
        .global         _Z15group_point_gpuiiiiiPKfPKiPf
        .type           _Z15group_point_gpuiiiiiPKfPKiPf,@function
        .size           _Z15group_point_gpuiiiiiPKfPKiPf,(.L_x_88 - _Z15group_point_gpuiiiiiPKfPKiPf)
        .other          _Z15group_point_gpuiiiiiPKfPKiPf,@"STO_CUDA_ENTRY STV_DEFAULT"
_Z15group_point_gpuiiiiiPKfPKiPf:
.text._Z15group_point_gpuiiiiiPKfPKiPf:
[----:B------:R-:W-:Y:S01]  /*0000*/  LDC R1, c[0x0][0x37c] ;  /* 0x0000df00ff017b82 */ /* 0x000fe20000000800 */
[----:B------:R-:W0:Y:S07]  /*0010*/  S2R R3, SR_TID.X ;  /* 0x0000000000037919 */ /* 0x000e2e0000002100 */
[----:B------:R-:W1:Y:S01]  /*0020*/  LDC R0, c[0x0][0x390] ;  /* 0x0000e400ff007b82 */ /* 0x000e620000000800 */
[----:B------:R-:W1:Y:S01]  /*0030*/  LDCU.64 UR6, c[0x0][0x388] ;  /* 0x00007100ff0677ac */ /* 0x000e620008000a00 */
[----:B------:R-:W2:Y:S06]  /*0040*/  LDCU UR4, c[0x0][0x384] ;  /* 0x00007080ff0477ac */ /* 0x000eac0008000800 */
[----:B------:R-:W2:Y:S01]  /*0050*/  S2UR UR5, SR_CTAID.X ;  /* 0x00000000000579c3 */ /* 0x000ea20000002500 */
[C---:B-1----:R-:W-:Y:S01]  /*0060*/  VIMNMX R2, PT, PT, R0.reuse, UR6, PT ;  /* 0x0000000600027c48 */ /* 0x042fe2000bfe0100 */
[----:B------:R-:W-:Y:S01]  /*0070*/  IMAD R0, R0, UR7, RZ ;  /* 0x0000000700007c24 */ /* 0x000fe2000f8e02ff */
[----:B0-----:R-:W-:Y:S01]  /*0080*/  ISETP.GE.AND P0, PT, R3, UR7, PT ;  /* 0x0000000703007c0c */ /* 0x001fe2000bf06270 */
[----:B--2---:R-:W-:-:S02]  /*0090*/  UIMAD UR4, UR5, UR4, URZ ;  /* 0x00000004050472a4 */ /* 0x004fc4000f8e02ff */
[----:B------:R-:W-:Y:S01]  /*00a0*/  IMAD R0, R0, UR5, RZ ;  /* 0x0000000500007c24 */ /* 0x000fe2000f8e02ff */
[----:B------:R-:W-:-:S13]  /*00b0*/  ISETP.LT.OR P0, PT, R2, 0x1, P0 ;  /* 0x000000010200780c */ /* 0x000fda0000701670 */
[----:B------:R-:W-:Y:S05]  /*00c0*/  @P0 EXIT ;  /* 0x000000000000094d */ /* 0x000fea0003800000 */
[----:B------:R-:W-:Y:S01]  /*00d0*/  IMAD R2, R0, UR6, RZ ;  /* 0x0000000600027c24 */ /* 0x000fe2000f8e02ff */
[----:B------:R-:W0:Y:S01]  /*00e0*/  LDCU.64 UR8, c[0x0][0x358] ;  /* 0x00006b00ff0877ac */ /* 0x000e220008000a00 */
[----:B------:R-:W1:Y:S01]  /*00f0*/  LDCU.64 UR10, c[0x0][0x3a8] ;  /* 0x00007500ff0a77ac */ /* 0x000e620008000a00 */
[----:B------:R-:W2:Y:S01]  /*0100*/  LDCU.64 UR12, c[0x0][0x398] ;  /* 0x00007300ff0c77ac */ /* 0x000ea20008000a00 */
[----:B------:R-:W-:-:S12]  /*0110*/  UIMAD UR4, UR4, UR6, URZ ;  /* 0x00000006040472a4 */ /* 0x000fd8000f8e02ff */
.L_x_14:
[----:B---34-:R-:W-:-:S07]  /*0120*/  IMAD.MOV.U32 R4, RZ, RZ, RZ ;  /* 0x000000ffff047224 */ /* 0x018fce00078e00ff */
.L_x_13:
[----:B---3--:R-:W3:Y:S01]  /*0130*/  LDCU UR5, c[0x0][0x390] ;  /* 0x00007200ff0577ac */ /* 0x008ee20008000800 */
[----:B----4-:R-:W4:Y:S01]  /*0140*/  LDCU.64 UR6, c[0x0][0x3a0] ;  /* 0x00007400ff0677ac */ /* 0x010f220008000a00 */
[----:B---3--:R-:W-:Y:S01]  /*0150*/  IMAD R29, R3, UR5, R4 ;  /* 0x00000005031d7c24 */ /* 0x008fe2000f8e0204 */
[----:B------:R-:W3:Y:S04]  /*0160*/  LDCU UR5, c[0x0][0x388] ;  /* 0x00007100ff0577ac */ /* 0x000ee80008000800 */
[----:B------:R-:W-:-:S04]  /*0170*/  IADD3 R5, P0, PT, R0, R29, RZ ;  /* 0x0000001d00057210 */ /* 0x000fc80007f1e0ff */
[----:B0-----:R-:W-:Y:S02]  /*0180*/  LEA.HI.X.SX32 R6, R0, RZ, 0x1, P0 ;  /* 0x000000ff00067211 */ /* 0x001fe400000f0eff */
[----:B----4-:R-:W-:-:S04]  /*0190*/  LEA R8, P0, R5, UR6, 0x2 ;  /* 0x0000000605087c11 */ /* 0x010fc8000f8010ff */
[----:B------:R-:W-:-:S05]  /*01a0*/  LEA.HI.X R9, R5, UR7, R6, 0x2, P0 ;  /* 0x0000000705097c11 */ /* 0x000fca00080f1406 */
[----:B0-----:R-:W4:Y:S01]  /*01b0*/  LDG.E R5, desc[UR8][R8.64] ;  /* 0x0000000808057981 */ /* 0x001f22000c1e1900 */
[----:B---3--:R-:W-:Y:S01]  /*01c0*/  UISETP.GE.U32.AND UP0, UPT, UR5, 0x8, UPT ;  /* 0x000000080500788c */ /* 0x008fe2000bf06070 */
[----:B------:R-:W-:Y:S02]  /*01d0*/  IMAD.MOV.U32 R6, RZ, RZ, RZ ;  /* 0x000000ffff067224 */ /* 0x000fe400078e00ff */
[----:B----4-:R-:W-:-:S06]  /*01e0*/  IMAD R5, R5, UR5, RZ ;  /* 0x0000000505057c24 */ /* 0x010fcc000f8e02ff */
        /* <DEDUP_REMOVED lines=13> */
.L_x_9:
[----:B------:R-:W-:Y:S02]  /*02c0*/  USHF.R.S32.HI UR5, URZ, 0x1f, UR4 ;  /* 0x0000001fff057899 */ /* 0x000fe40008011404 */
[----:B------:R-:W-:-:S04]  /*02d0*/  IADD3 R10, P0, PT, R6, UR4, RZ ;  /* 0x00000004060a7c10 */ /* 0x000fc8000ff1e0ff */
[----:B------:R-:W-:Y:S02]  /*02e0*/  LEA.HI.X.SX32 R19, R6, UR5, 0x1, P0 ;  /* 0x0000000506137c11 */ /* 0x000fe400080f0eff */
[----:B--2---:R-:W-:-:S04]  /*02f0*/  LEA R18, P0, R10, UR12, 0x2 ;  /* 0x0000000c0a127c11 */ /* 0x004fc8000f8010ff */
[----:B------:R-:W-:-:S05]  /*0300*/  LEA.HI.X R19, R10, UR13, R19, 0x2, P0 ;  /* 0x0000000d0a137c11 */ /* 0x000fca00080f1413 */
[----:B---3--:R-:W2:Y:S01]  /*0310*/  LDG.E R12, desc[UR8][R18.64] ;  /* 0x00000008120c7981 */ /* 0x008ea2000c1e1900 */
[----:B------:R-:W-:Y:S02]  /*0320*/  SHF.R.S32.HI R10, RZ, 0x1f, R2 ;  /* 0x0000001fff0a7819 */ /* 0x000fe40000011402 */
[----:B------:R-:W-:-:S04]  /*0330*/  IADD3 R14, P0, PT, R2, R29, RZ ;  /* 0x0000001d020e7210 */ /* 0x000fc80007f1e0ff */
[----:B------:R-:W-:Y:S02]  /*0340*/  LEA.HI.X.SX32 R21, R29, R10, 0x1, P0 ;  /* 0x0000000a1d157211 */ /* 0x000fe400000f0eff */
[----:B-1----:R-:W-:-:S04]  /*0350*/  LEA R22, P0, R14, UR10, 0x2 ;  /* 0x0000000a0e167c11 */ /* 0x002fc8000f8010ff */
[----:B------:R-:W-:-:S05]  /*0360*/  LEA.HI.X R23, R14, UR11, R21, 0x2, P0 ;  /* 0x0000000b0e177c11 */ /* 0x000fca00080f1415 */
[----:B--2---:R0:W-:Y:S04]  /*0370*/  STG.E desc[UR8][R22.64], R12 ;  /* 0x0000000c16007986 */ /* 0x0041e8000c101908 */
[----:B------:R-:W2:Y:S01]  /*0380*/  LDG.E R14, desc[UR8][R18.64+0x4] ;  /* 0x00000408120e7981 */ /* 0x000ea2000c1e1900 */
[----:B------:R-:W-:-:S04]  /*0390*/  IADD3 R16, P0, PT, R2, R7, RZ ;  /* 0x0000000702107210 */ /* 0x000fc80007f1e0ff */
[----:B------:R-:W-:Y:S02]  /*03a0*/  LEA.HI.X.SX32 R21, R7, R10, 0x1, P0 ;  /* 0x0000000a07157211 */ /* 0x000fe400000f0eff */
[----:B------:R-:W-:-:S04]  /*03b0*/  LEA R24, P0, R16, UR10, 0x2 ;  /* 0x0000000a10187c11 */ /* 0x000fc8000f8010ff */
[----:B------:R-:W-:Y:S02]  /*03c0*/  LEA.HI.X R25, R16, UR11, R21, 0x2, P0 ;  /* 0x0000000b10197c11 */ /* 0x000fe400080f1415 */
[----:B------:R-:W-:-:S03]  /*03d0*/  IADD3 R21, P0, PT, R2, R9, RZ ;  /* 0x0000000902157210 */ /* 0x000fc60007f1e0ff */
[----:B--2---:R1:W-:Y:S04]  /*03e0*/  STG.E desc[UR8][R24.64], R14 ;  /* 0x0000000e18007986 */ /* 0x0043e8000c101908 */
[----:B------:R-:W2:Y:S01]  /*03f0*/  LDG.E R16, desc[UR8][R18.64+0x8] ;  /* 0x0000080812107981 */ /* 0x000ea2000c1e1900 */
[----:B------:R-:W-:Y:S02]  /*0400*/  LEA.HI.X.SX32 R26, R9, R10, 0x1, P0 ;  /* 0x0000000a091a7211 */ /* 0x000fe400000f0eff */
[----:B------:R-:W-:-:S04]  /*0410*/  LEA R20, P0, R21, UR10, 0x2 ;  /* 0x0000000a15147c11 */ /* 0x000fc8000f8010ff */
[----:B------:R-:W-:Y:S02]  /*0420*/  LEA.HI.X R21, R21, UR11, R26, 0x2, P0 ;  /* 0x0000000b15157c11 */ /* 0x000fe400080f141a */
[----:B0-----:R-:W-:-:S03]  /*0430*/  IADD3 R23, P0, PT, R2, R11, RZ ;  /* 0x0000000b02177210 */ /* 0x001fc60007f1e0ff */
[----:B--2---:R0:W-:Y:S04]  /*0440*/  STG.E desc[UR8][R20.64], R16 ;  /* 0x0000001014007986 */ /* 0x0041e8000c101908 */
[----:B------:R-:W2:Y:S01]  /*0450*/  LDG.E R12, desc[UR8][R18.64+0xc] ;  /* 0x00000c08120c7981 */ /* 0x000ea2000c1e1900 */
[----:B------:R-:W-:Y:S02]  /*0460*/  LEA.HI.X.SX32 R26, R11, R10, 0x1, P0 ;  /* 0x0000000a0b1a7211 */ /* 0x000fe400000f0eff */
[----:B------:R-:W-:-:S04]  /*0470*/  LEA R22, P0, R23, UR10, 0x2 ;  /* 0x0000000a17167c11 */ /* 0x000fc8000f8010ff */
[----:B------:R-:W-:Y:S02]  /*0480*/  LEA.HI.X R23, R23, UR11, R26, 0x2, P0 ;  /* 0x0000000b17177c11 */ /* 0x000fe400080f141a */
[----:B-1----:R-:W-:-:S03]  /*0490*/  IADD3 R25, P0, PT, R2, R13, RZ ;  /* 0x0000000d02197210 */ /* 0x002fc60007f1e0ff */
        /* <DEDUP_REMOVED lines=20> */
[----:B------:R-:W-:Y:S01]  /*05e0*/  LEA.HI.X.SX32 R10, R27, R10, 0x1, P0 ;  /* 0x0000000a1b0a7211 */ /* 0x000fe200000f0eff */
[----:B------:R-:W-:Y:S01]  /*05f0*/  VIADD R8, R8, 0x8 ;  /* 0x0000000808087836 */ /* 0x000fe20000000000 */
[----:B------:R-:W-:Y:S01]  /*0600*/  LEA R24, P0, R25, UR10, 0x2 ;  /* 0x0000000a19187c11 */ /* 0x000fe2000f8010ff */
[----:B------:R-:W-:Y:S02]  /*0610*/  VIADD R7, R7, 0x8 ;  /* 0x0000000807077836 */ /* 0x000fe40000000000 */
[----:B------:R-:W-:Y:S01]  /*0620*/  VIADD R9, R9, 0x8 ;  /* 0x0000000809097836 */ /* 0x000fe20000000000 */
[----:B------:R-:W-:Y:S01]  /*0630*/  LEA.HI.X R25, R25, UR11, R10, 0x2, P0 ;  /* 0x0000000b19197c11 */ /* 0x000fe200080f140a */
[----:B------:R-:W-:Y:S01]  /*0640*/  VIADD R11, R11, 0x8 ;  /* 0x000000080b0b7836 */ /* 0x000fe20000000000 */
[----:B------:R-:W-:Y:S01]  /*0650*/  ISETP.NE.AND P0, PT, R8, RZ, PT ;  /* 0x000000ff0800720c */ /* 0x000fe20003f05270 */
[----:B------:R-:W-:-:S02]  /*0660*/  VIADD R13, R13, 0x8 ;  /* 0x000000080d0d7836 */ /* 0x000fc40000000000 */
[----:B------:R-:W-:Y:S02]  /*0670*/  VIADD R15, R15, 0x8 ;  /* 0x000000080f0f7836 */ /* 0x000fe40000000000 */
[----:B------:R-:W-:Y:S02]  /*0680*/  VIADD R17, R17, 0x8 ;  /* 0x0000000811117836 */ /* 0x000fe40000000000 */
[----:B------:R-:W-:Y:S02]  /*0690*/  VIADD R27, R27, 0x8 ;  /* 0x000000081b1b7836 */ /* 0x000fe40000000000 */
[----:B------:R-:W-:Y:S02]  /*06a0*/  VIADD R29, R29, 0x8 ;  /* 0x000000081d1d7836 */ /* 0x000fe40000000000 */
[----:B------:R-:W-:Y:S01]  /*06b0*/  VIADD R6, R6, 0x8 ;  /* 0x0000000806067836 */ /* 0x000fe20000000000 */
[----:B--2---:R3:W-:Y:S01]  /*06c0*/  STG.E desc[UR8][R24.64], R14 ;  /* 0x0000000e18007986 */ /* 0x0047e2000c101908 */
[----:B------:R-:W-:Y:S05]  /*06d0*/  @P0 BRA `(.L_x_9) ;  /* 0xfffffff800f80947 */ /* 0x000fea000383ffff */
[----:B------:R-:W0:Y:S02]  /*06e0*/  LDCU UR5, c[0x0][0x388] ;  /* 0x00007100ff0577ac */ /* 0x000e240008000800 */
[----:B0-----:R-:W-:-:S06]  /*06f0*/  ULOP3.LUT UR5, UR5, 0x7ffffff8, URZ, 0xc0, !UPT ;  /* 0x7ffffff805057892 */ /* 0x001fcc000f8ec0ff */
[----:B------:R-:W-:-:S07]  /*0700*/  IMAD.U32 R6, RZ, RZ, UR5 ;  /* 0x00000005ff067e24 */ /* 0x000fce000f8e00ff */
.L_x_8:
        /* <DEDUP_REMOVED lines=8> */
[----:B------:R-:W-:Y:S02]  /*0790*/  UIADD3 UR5, UPT, UPT, UR5, -0x1, URZ ;  /* 0xffffffff05057890 */ /* 0x000fe4000fffe0ff */
[----:B------:R-:W-:Y:S02]  /*07a0*/  USHF.R.S32.HI UR17, URZ, 0x1f, UR4 ;  /* 0x0000001fff117899 */ /* 0x000fe40008011404 */
[----:B------:R-:W-:Y:S02]  /*07b0*/  UISETP.GE.U32.AND UP0, UPT, UR5, 0x3, UPT ;  /* 0x000000030500788c */ /* 0x000fe4000bf06070 */
[----:B0-----:R-:W-:-:S07]  /*07c0*/  ULOP3.LUT UP1, UR6, UR18, 0x3, URZ, 0xc0, !UPT ;  /* 0x0000000312067892 */ /* 0x001fce000f82c0ff */
[----:B------:R-:W-:Y:S05]  /*07d0*/  BRA.U !UP0, `(.L_x_11) ;  /* 0x0000000108907547 */ /* 0x000fea000b800000 */
[----:B------:R-:W0:Y:S01]  /*07e0*/  LDCU.64 UR14, c[0x0][0x398] ;  /* 0x00007300ff0e77ac */ /* 0x000e220008000a00 */
[----:B------:R-:W-:-:S05]  /*07f0*/  IMAD.IADD R9, R5, 0x1, R6 ;  /* 0x0000000105097824 */ /* 0x000fca00078e0206 */
[----:B------:R-:W-:-:S04]  /*0800*/  IADD3 R11, P0, PT, R9, UR4, RZ ;  /* 0x00000004090b7c10 */ /* 0x000fc8000ff1e0ff */
[----:B---3--:R-:W-:Y:S02]  /*0810*/  LEA.HI.X.SX32 R12, R9, UR17, 0x1, P0 ;  /* 0x00000011090c7c11 */ /* 0x008fe400080f0eff */
[----:B0-----:R-:W-:-:S04]  /*0820*/  LEA R10, P0, R11, UR14, 0x2 ;  /* 0x0000000e0b0a7c11 */ /* 0x001fc8000f8010ff */
[----:B------:R-:W-:Y:S01]  /*0830*/  LEA.HI.X R11, R11, UR15, R12, 0x2, P0 ;  /* 0x0000000f0b0b7c11 */ /* 0x000fe200080f140c */
[----:B------:R-:W0:Y:S04]  /*0840*/  LDCU.64 UR14, c[0x0][0x3a8] ;  /* 0x00007500ff0e77ac */ /* 0x000e280008000a00 */
[----:B------:R-:W3:Y:S01]  /*0850*/  LDG.E R9, desc[UR8][R10.64] ;  /* 0x000000080a097981 */ /* 0x000ee2000c1e1900 */
[----:B------:R-:W-:-:S05]  /*0860*/  IMAD R17, R7, UR18, R6 ;  /* 0x0000001207117c24 */ /* 0x000fca000f8e0206 */
[----:B------:R-:W-:-:S04]  /*0870*/  IADD3 R13, P0, PT, R2, R17, RZ ;  /* 0x00000011020d7210 */ /* 0x000fc80007f1e0ff */
[----:B------:R-:W-:Y:S02]  /*0880*/  LEA.HI.X.SX32 R14, R17, R8, 0x1, P0 ;  /* 0x00000008110e7211 */ /* 0x000fe400000f0eff */
[----:B0-----:R-:W-:-:S04]  /*0890*/  LEA R12, P0, R13, UR14, 0x2 ;  /* 0x0000000e0d0c7c11 */ /* 0x001fc8000f8010ff */
[----:B------:R-:W-:-:S05]  /*08a0*/  LEA.HI.X R13, R13, UR15, R14, 0x2, P0 ;  /* 0x0000000f0d0d7c11 */ /* 0x000fca00080f140e */
[----:B---3--:R0:W-:Y:S04]  /*08b0*/  STG.E desc[UR8][R12.64], R9 ;  /* 0x000000090c007986 */ /* 0x0081e8000c101908 */
[----:B------:R-:W3:Y:S01]  /*08c0*/  LDG.E R19, desc[UR8][R10.64+0x4] ;  /* 0x000004080a137981 */ /* 0x000ee2000c1e1900 */
[----:B------:R-:W-:-:S05]  /*08d0*/  VIADD R15, R17, 0x1 ;  /* 0x00000001110f7836 */ /* 0x000fca0000000000 */
[----:B------:R-:W-:-:S04]  /*08e0*/  IADD3 R16, P0, PT, R2, R15, RZ ;  /* 0x0000000f02107210 */ /* 0x000fc80007f1e0ff */
[----:B------:R-:W-:Y:S02]  /*08f0*/  LEA.HI.X.SX32 R15, R15, R8, 0x1, P0 ;  /* 0x000000080f0f7211 */ /* 0x000fe400000f0eff */
[----:B------:R-:W-:-:S04]  /*0900*/  LEA R14, P0, R16, UR14, 0x2 ;  /* 0x0000000e100e7c11 */ /* 0x000fc8000f8010ff */
[----:B------:R-:W-:Y:S01]  /*0910*/  LEA.HI.X R15, R16, UR15, R15, 0x2, P0 ;  /* 0x0000000f100f7c11 */ /* 0x000fe200080f140f */
[----:B------:R-:W-:-:S04]  /*0920*/  VIADD R23, R17, 0x2 ;  /* 0x0000000211177836 */ /* 0x000fc80000000000 */
[----:B---3--:R3:W-:Y:S04]  /*0930*/  STG.E desc[UR8][R14.64], R19 ;  /* 0x000000130e007986 */ /* 0x0087e8000c101908 */
[----:B------:R-:W4:Y:S01]  /*0940*/  LDG.E R21, desc[UR8][R10.64+0x8] ;  /* 0x000008080a157981 */ /* 0x000f22000c1e1900 */
[----:B------:R-:W-:-:S04]  /*0950*/  IADD3 R16, P0, PT, R2, R23, RZ ;  /* 0x0000001702107210 */ /* 0x000fc80007f1e0ff */
[----:B------:R-:W-:Y:S02]  /*0960*/  LEA.HI.X.SX32 R23, R23, R8, 0x1, P0 ;  /* 0x0000000817177211 */ /* 0x000fe400000f0eff */
[----:B0-----:R-:W-:-:S04]  /*0970*/  LEA R12, P0, R16, UR14, 0x2 ;  /* 0x0000000e100c7c11 */ /* 0x001fc8000f8010ff */
[----:B------:R-:W-:Y:S01]  /*0980*/  LEA.HI.X R13, R16, UR15, R23, 0x2, P0 ;  /* 0x0000000f100d7c11 */ /* 0x000fe200080f1417 */
[----:B------:R-:W-:-:S04]  /*0990*/  VIADD R17, R17, 0x3 ;  /* 0x0000000311117836 */ /* 0x000fc80000000000 */
[----:B----4-:R0:W-:Y:S04]  /*09a0*/  STG.E desc[UR8][R12.64], R21 ;  /* 0x000000150c007986 */ /* 0x0101e8000c101908 */
[----:B------:R-:W4:Y:S01]  /*09b0*/  LDG.E R9, desc[UR8][R10.64+0xc] ;  /* 0x00000c080a097981 */ /* 0x000f22000c1e1900 */
[----:B------:R-:W-:Y:S01]  /*09c0*/  IADD3 R16, P0, PT, R2, R17, RZ ;  /* 0x0000001102107210 */ /* 0x000fe20007f1e0ff */
[----:B------:R-:W-:-:S03]  /*09d0*/  VIADD R6, R6, 0x4 ;  /* 0x0000000406067836 */ /* 0x000fc60000000000 */
[----:B------:R-:W-:Y:S02]  /*09e0*/  LEA.HI.X.SX32 R17, R17, R8, 0x1, P0 ;  /* 0x0000000811117211 */ /* 0x000fe400000f0eff */
[----:B---3--:R-:W-:-:S04]  /*09f0*/  LEA R14, P0, R16, UR14, 0x2 ;  /* 0x0000000e100e7c11 */ /* 0x008fc8000f8010ff */
[----:B------:R-:W-:-:S05]  /*0a00*/  LEA.HI.X R15, R16, UR15, R17, 0x2, P0 ;  /* 0x0000000f100f7c11 */ /* 0x000fca00080f1411 */
[----:B----4-:R0:W-:Y:S04]  /*0a10*/  STG.E desc[UR8][R14.64], R9 ;  /* 0x000000090e007986 */ /* 0x0101e8000c101908 */
.L_x_11:
[----:B------:R-:W-:Y:S05]  /*0a20*/  BRA.U !UP1, `(.L_x_10) ;  /* 0x0000000109a47547 */ /* 0x000fea000b800000 */
[----:B------:R-:W-:Y:S02]  /*0a30*/  UISETP.NE.AND UP0, UPT, UR6, 0x1, UPT ;  /* 0x000000010600788c */ /* 0x000fe4000bf05270 */
[----:B------:R-:W-:-:S04]  /*0a40*/  ULOP3.LUT UR5, UR18, 0x1, URZ, 0xc0, !UPT ;  /* 0x0000000112057892 */ /* 0x000fc8000f8ec0ff */
[----:B------:R-:W-:-:S03]  /*0a50*/  UISETP.NE.U32.AND UP1, UPT, UR5, 0x1, UPT ;  /* 0x000000010500788c */ /* 0x000fc6000bf25070 */
[----:B------:R-:W-:Y:S08]  /*0a60*/  BRA.U !UP0, `(.L_x_12) ;  /* 0x0000000108587547 */ /* 0x000ff0000b800000 */
[----:B------:R-:W4:Y:S01]  /*0a70*/  LDCU.64 UR6, c[0x0][0x398] ;  /* 0x00007300ff0677ac */ /* 0x000f220008000a00 */
[----:B0-----:R-:W-:-:S05]  /*0a80*/  IMAD.IADD R9, R5, 0x1, R6 ;  /* 0x0000000105097824 */ /* 0x001fca00078e0206 */
[----:B------:R-:W-:-:S04]  /*0a90*/  IADD3 R11, P0, PT, R9, UR4, RZ ;  /* 0x00000004090b7c10 */ /* 0x000fc8000ff1e0ff */
[----:B---3--:R-:W-:Y:S02]  /*0aa0*/  LEA.HI.X.SX32 R12, R9, UR17, 0x1, P0 ;  /* 0x00000011090c7c11 */ /* 0x008fe400080f0eff */
[----:B----4-:R-:W-:-:S04]  /*0ab0*/  LEA R10, P0, R11, UR6, 0x2 ;  /* 0x000000060b0a7c11 */ /* 0x010fc8000f8010ff */
        /* <DEDUP_REMOVED lines=10> */
[----:B------:R-:W-:Y:S02]  /*0b60*/  VIADD R15, R15, 0x1 ;  /* 0x000000010f0f7836 */ /* 0x000fe40000000000 */
[----:B------:R-:W-:-:S03]  /*0b70*/  VIADD R6, R6, 0x2 ;  /* 0x0000000206067836 */ /* 0x000fc60000000000 */
[----:B------:R-:W-:-:S04]  /*0b80*/  IADD3 R16, P0, PT, R2, R15, RZ ;  /* 0x0000000f02107210 */ /* 0x000fc80007f1e0ff */
[----:B------:R-:W-:Y:S02]  /*0b90*/  LEA.HI.X.SX32 R15, R15, R8, 0x1, P0 ;  /* 0x000000080f0f7211 */ /* 0x000fe400000f0eff */
[----:B------:R-:W-:-:S04]  /*0ba0*/  LEA R14, P0, R16, UR6, 0x2 ;  /* 0x00000006100e7c11 */ /* 0x000fc8000f8010ff */
[----:B------:R-:W-:-:S05]  /*0bb0*/  LEA.HI.X R15, R16, UR7, R15, 0x2, P0 ;  /* 0x00000007100f7c11 */ /* 0x000fca00080f140f */
[----:B---3--:R4:W-:Y:S04]  /*0bc0*/  STG.E desc[UR8][R14.64], R17 ;  /* 0x000000110e007986 */ /* 0x0089e8000c101908 */
.L_x_12:
[----:B------:R-:W-:Y:S05]  /*0bd0*/  BRA.U UP1, `(.L_x_10) ;  /* 0x0000000101387547 */ /* 0x000fea000b800000 */
[----:B------:R-:W5:Y:S01]  /*0be0*/  LDCU.64 UR6, c[0x0][0x398] ;  /* 0x00007300ff0677ac */ /* 0x000f620008000a00 */
[----:B------:R-:W-:-:S05]  /*0bf0*/  IMAD.IADD R5, R5, 0x1, R6 ;  /* 0x0000000105057824 */ /* 0x000fca00078e0206 */
[----:B0---4-:R-:W-:-:S04]  /*0c00*/  IADD3 R9, P0, PT, R5, UR4, RZ ;  /* 0x0000000405097c10 */ /* 0x011fc8000ff1e0ff */
[----:B---3--:R-:W-:Y:S02]  /*0c10*/  LEA.HI.X.SX32 R12, R5, UR17, 0x1, P0 ;  /* 0x00000011050c7c11 */ /* 0x008fe400080f0eff */
[----:B-----5:R-:W-:-:S04]  /*0c20*/  LEA R10, P0, R9, UR6, 0x2 ;  /* 0x00000006090a7c11 */ /* 0x020fc8000f8010ff */
[----:B------:R-:W-:Y:S01]  /*0c30*/  LEA.HI.X R11, R9, UR7, R12, 0x2, P0 ;  /* 0x00000007090b7c11 */ /* 0x000fe200080f140c */
[----:B------:R-:W0:Y:S05]  /*0c40*/  LDCU.64 UR6, c[0x0][0x3a8] ;  /* 0x00007500ff0677ac */ /* 0x000e2a0008000a00 */
[----:B------:R-:W3:Y:S01]  /*0c50*/  LDG.E R11, desc[UR8][R10.64] ;  /* 0x000000080a0b7981 */ /* 0x000ee2000c1e1900 */
[----:B------:R-:W-:-:S05]  /*0c60*/  IMAD R7, R7, UR18, R6 ;  /* 0x0000001207077c24 */ /* 0x000fca000f8e0206 */
[----:B------:R-:W-:-:S04]  /*0c70*/  IADD3 R5, P0, PT, R2, R7, RZ ;  /* 0x0000000702057210 */ /* 0x000fc80007f1e0ff */
[----:B------:R-:W-:Y:S02]  /*0c80*/  LEA.HI.X.SX32 R8, R7, R8, 0x1, P0 ;  /* 0x0000000807087211 */ /* 0x000fe400000f0eff */
[----:B0-----:R-:W-:-:S04]  /*0c90*/  LEA R6, P0, R5, UR6, 0x2 ;  /* 0x0000000605067c11 */ /* 0x001fc8000f8010ff */
[----:B------:R-:W-:-:S05]  /*0ca0*/  LEA.HI.X R7, R5, UR7, R8, 0x2, P0 ;  /* 0x0000000705077c11 */ /* 0x000fca00080f1408 */
[----:B---3--:R0:W-:Y:S04]  /*0cb0*/  STG.E desc[UR8][R6.64], R11 ;  /* 0x0000000b06007986 */ /* 0x0081e8000c101908 */
.L_x_10:
        /* <DEDUP_REMOVED lines=9> */
.L_x_15:
        /* <DEDUP_REMOVED lines=11> */
.L_x_88:


//--------------------- .text._Z14ring_point_gpuiiiffiPKfS0_PKiPiS3_ --------------------------
	.section	.text._Z14ring_point_gpuiiiffiPKfS0_PKiPiS3_,"ax",@progbits
	.align	128
        .global         _Z14ring_point_gpuiiiffiPKfS0_PKiPiS3_
        .type           _Z14ring_point_gpuiiiffiPKfS0_PKiPiS3_,@function
        .size           _Z14ring_point_gpuiiiffiPKfS0_PKiPiS3_,(.L_x_86 - _Z14ring_point_gpuiiiffiPKfS0_PKiPiS3_)
        .other          _Z14ring_point_gpuiiiffiPKfS0_PKiPiS3_,@"STO_CUDA_ENTRY STV_DEFAULT"
_Z14ring_point_gpuiiiffiPKfS0_PKiPiS3_:
.text._Z14ring_point_gpuiiiffiPKfS0_PKiPiS3_:
[----:B------:R-:W0:Y:S01]  /*0000*/  LDC R1, c[0x0][0x37c] ;  /* 0x0000df00ff017b82 */ /* 0x000e220000000800 */
[----:B------:R-:W1:Y:S07]  /*0010*/  S2R R24, SR_TID.X ;  /* 0x0000000000187919 */ /* 0x000e6e0000002100 */
[----:B------:R-:W1:Y:S01]  /*0020*/  LDC R9, c[0x0][0x388] ;  /* 0x0000e200ff097b82 */ /* 0x000e620000000800 */
[----:B------:R-:W2:Y:S01]  /*0030*/  LDCU UR40, c[0x0][0x394] ;  /* 0x00007280ff2877ac */ /* 0x000ea20008000800 */
[----:B------:R-:W3:Y:S06]  /*0040*/  LDCU UR41, c[0x0][0x360] ;  /* 0x00006c00ff2977ac */ /* 0x000eec0008000800 */
[----:B------:R-:W4:Y:S08]  /*0050*/  S2UR UR42, SR_CTAID.X ;  /* 0x00000000002a79c3 */ /* 0x000f300000002500 */
[----:B------:R-:W5:Y:S08]  /*0060*/  LDC R0, c[0x0][0x384] ;  /* 0x0000e100ff007b82 */ /* 0x000f700000000800 */
[----:B------:R-:W0:Y:S01]  /*0070*/  LDC.64 R22, c[0x0][0x398] ;  /* 0x0000e600ff167b82 */ /* 0x000e220000000a00 */
[----:B-1----:R-:W-:-:S07]  /*0080*/  ISETP.GE.AND P0, PT, R24, R9, PT ;  /* 0x000000091800720c */ /* 0x002fce0003f06270 */
[----:B------:R-:W1:Y:S01]  /*0090*/  LDC.64 R18, c[0x0][0x3a0] ;  /* 0x0000e800ff127b82 */ /* 0x000e620000000a00 */
[----:B----4-:R-:W-:Y:S02]  /*00a0*/  UIMAD UR4, UR42, 0x3, URZ ;  /* 0x000000032a0478a4 */ /* 0x010fe4000f8e02ff */
[----:B------:R-:W-:-:S04]  /*00b0*/  IMAD R25, R9, UR42, RZ ;  /* 0x0000002a09197c24 */ /* 0x000fc8000f8e02ff */
[----:B--2---:R-:W-:Y:S01]  /*00c0*/  IMAD R7, R25, UR40, RZ ;  /* 0x0000002819077c24 */ /* 0x004fe2000f8e02ff */
[----:B------:R-:W2:Y:S01]  /*00d0*/  LDC.64 R16, c[0x0][0x3b0] ;  /* 0x0000ec00ff107b82 */ /* 0x000ea20000000a00 */
[----:B-----5:R-:W-:Y:S02]  /*00e0*/  IMAD R3, R0, UR4, RZ ;  /* 0x0000000400037c24 */ /* 0x020fe4000f8e02ff */
[----:B------:R-:W-:Y:S01]  /*00f0*/  IMAD R5, R9, UR4, RZ ;  /* 0x0000000409057c24 */ /* 0x000fe2000f8e02ff */
[----:B---3--:R-:W-:Y:S06]  /*0100*/  @P0 EXIT ;  /* 0x000000000000094d */ /* 0x008fec0003800000 */
[----:B------:R-:W-:Y:S01]  /*0110*/  ISETP.GE.AND P0, PT, R0, 0x1, PT ;  /* 0x000000010000780c */ /* 0x000fe20003f06270 */
[----:B------:R-:W3:Y:S01]  /*0120*/  LDCU.64 UR38, c[0x0][0x358] ;  /* 0x00006b00ff2677ac */ /* 0x000ee20008000a00 */
[----:B0-----:R-:W-:Y:S01]  /*0130*/  IMAD.WIDE R22, R3, 0x4, R22 ;  /* 0x0000000403167825 */ /* 0x001fe200078e0216 */
[----:B------:R-:W-:Y:S01]  /*0140*/  SHF.R.S32.HI R2, RZ, 0x1f, R25 ;  /* 0x0000001fff027819 */ /* 0x000fe20000011419 */
[----:B------:R-:W-:Y:S02]  /*0150*/  UIMAD.WIDE UR36, UR40, 0x4, URZ ;  /* 0x00000004282478a5 */ /* 0x000fe4000f8e02ff */
[----:B-1----:R-:W-:-:S04]  /*0160*/  IMAD.WIDE R18, R5, 0x4, R18 ;  /* 0x0000000405127825 */ /* 0x002fc800078e0212 */
[----:B--2---:R-:W-:-:S03]  /*0170*/  IMAD.WIDE R16, R7, 0x4, R16 ;  /* 0x0000000407107825 */ /* 0x004fc600078e0210 */
[----:B------:R-:W-:Y:S05]  /*0180*/  @!P0 BRA `(.L_x_16) ;  /* 0x0000002000e08947 */ /* 0x000fea0003800000 */
[----:B------:R-:W-:Y:S01]  /*0190*/  UISETP.GT.AND UP0, UPT, UR40, URZ, UPT ;  /* 0x000000ff2800728c */ /* 0x000fe2000bf04270 */
[----:B------:R-:W0:Y:S01]  /*01a0*/  LDCU UR43, c[0x0][0x384] ;  /* 0x00007080ff2b77ac */ /* 0x000e220008000800 */
[----:B------:R-:W1:Y:S07]  /*01b0*/  LDCU.64 UR44, c[0x0][0x390] ;  /* 0x00007200ff2c77ac */ /* 0x000e6e0008000a00 */
[----:B------:R-:W-:Y:S05]  /*01c0*/  BRA.U UP0, `(.L_x_17) ;  /* 0x0000000500987547 */ /* 0x000fea000b800000 */
.L_x_28:
[----:B------:R-:W-:Y:S01]  /*01d0*/  MOV R0, 0x0 ;  /* 0x0000000000007802 */ /* 0x000fe20000000f00 */
[----:B------:R-:W-:Y:S02]  /*01e0*/  IMAD.U32 R9, RZ, RZ, UR37 ;  /* 0x00000025ff097e24 */ /* 0x000fe4000f8e00ff */
[----:B------:R-:W-:Y:S01]  /*01f0*/  IMAD.U32 R5, RZ, RZ, UR37 ;  /* 0x00000025ff057e24 */ /* 0x000fe2000f8e00ff */
[----:B------:R2:W4:Y:S01]  /*0200*/  LDC.64 R6, c[0x4][R0] ;  /* 0x0100000000067b82 */ /* 0x0005220000000a00 */
[----:B------:R-:W-:Y:S02]  /*0210*/  IMAD.U32 R4, RZ, RZ, UR36 ;  /* 0x00000024ff047e24 */ /* 0x000fe4000f8e00ff */
[----:B------:R-:W-:Y:S02]  /*0220*/  IMAD.U32 R8, RZ, RZ, UR36 ;  /* 0x00000024ff087e24 */ /* 0x000fe4000f8e00ff */
[----:B------:R-:W-:-:S07]  /*0230*/  IMAD.MOV.U32 R5, RZ, RZ, R9 ;  /* 0x000000ffff057224 */ /* 0x000fce00078e0009 */
[----:B------:R-:W-:-:S07]  /*0240*/  LEPC R20, `(.L_x_18) ;  /* 0x000000001014794e */ /* 0x000fce0000000000 */
[----:B01234-:R-:W-:Y:S05]  /*0250*/  CALL.ABS.NOINC R6 ;  /* 0x0000000006007343 */ /* 0x01ffea0003c00000 */
.L_x_18:
[----:B------:R-:W0:Y:S01]  /*0260*/  LDCU UR4, c[0x0][0x394] ;  /* 0x00007280ff0477ac */ /* 0x000e220008000800 */
[----:B------:R-:W-:Y:S02]  /*0270*/  IMAD R11, R24, 0x3, RZ ;  /* 0x00000003180b7824 */ /* 0x000fe400078e02ff */
[----:B------:R-:W-:Y:S01]  /*0280*/  HFMA2 R14, -RZ, RZ, 7.62939453125e-06, 0 ;  /* 0x00800000ff0e7431 */ /* 0x000fe200000001ff */
[----:B------:R-:W-:Y:S01]  /*0290*/  BSSY.RECONVERGENT B0, `(.L_x_19) ;  /* 0x0000041000007945 */ /* 0x000fe20003800200 */
[----:B------:R-:W-:Y:S02]  /*02a0*/  IMAD.MOV.U32 R13, RZ, RZ, -0x1 ;  /* 0xffffffffff0d7424 */ /* 0x000fe400078e00ff */
[----:B------:R-:W-:Y:S02]  /*02b0*/  IMAD.MOV.U32 R15, RZ, RZ, RZ ;  /* 0x000000ffff0f7224 */ /* 0x000fe400078e00ff */
[----:B------:R-:W-:Y:S02]  /*02c0*/  IMAD.MOV.U32 R20, RZ, RZ, RZ ;  /* 0x000000ffff147224 */ /* 0x000fe400078e00ff */
[----:B------:R-:W-:-:S04]  /*02d0*/  IMAD.WIDE.U32 R10, R11, 0x4, R18 ;  /* 0x000000040b0a7825 */ /* 0x000fc800078e0012 */
[----:B0-----:R-:W-:-:S07]  /*02e0*/  IMAD R21, R24, UR4, RZ ;  /* 0x0000000418157c24 */ /* 0x001fce000f8e02ff */
.L_x_26:
[----:B------:R-:W-:Y:S01]  /*02f0*/  IMAD R7, R15, 0x3, RZ ;  /* 0x000000030f077824 */ /* 0x000fe200078e02ff */
[----:B------:R-:W2:Y:S03]  /*0300*/  LDG.E R3, desc[UR38][R10.64+0x4] ;  /* 0x000004260a037981 */ /* 0x000ea6000c1e1900 */
[----:B------:R-:W-:Y:S01]  /*0310*/  IMAD.WIDE.U32 R6, R7, 0x4, R22 ;  /* 0x0000000407067825 */ /* 0x000fe200078e0016 */
[----:B------:R-:W3:Y:S04]  /*0320*/  LDG.E R0, desc[UR38][R10.64] ;  /* 0x000000260a007981 */ /* 0x000ee8000c1e1900 */
[----:B------:R-:W2:Y:S04]  /*0330*/  LDG.E R12, desc[UR38][R6.64+0x4] ;  /* 0x00000426060c7981 */ /* 0x000ea8000c1e1900 */
[----:B------:R-:W3:Y:S04]  /*0340*/  LDG.E R9, desc[UR38][R6.64] ;  /* 0x0000002606097981 */ /* 0x000ee8000c1e1900 */
[----:B------:R-:W4:Y:S04]  /*0350*/  LDG.E R27, desc[UR38][R6.64+0x8] ;  /* 0x00000826061b7981 */ /* 0x000f28000c1e1900 */
[----:B------:R-:W4:Y:S01]  /*0360*/  LDG.E R8, desc[UR38][R10.64+0x8] ;  /* 0x000008260a087981 */ /* 0x000f22000c1e1900 */
[----:B------:R-:W-:Y:S01]  /*0370*/  BSSY.RECONVERGENT B1, `(.L_x_20) ;  /* 0x0000013000017945 */ /* 0x000fe20003800200 */
[----:B--2---:R-:W-:Y:S01]  /*0380*/  FADD R3, R3, -R12 ;  /* 0x8000000c03037221 */ /* 0x004fe20000000000 */
[----:B---3--:R-:W-:-:S03]  /*0390*/  FADD R0, R0, -R9 ;  /* 0x8000000900007221 */ /* 0x008fc60000000000 */
[----:B------:R-:W-:-:S04]  /*03a0*/  FMUL R3, R3, R3 ;  /* 0x0000000303037220 */ /* 0x000fc80000400000 */
[----:B------:R-:W-:Y:S01]  /*03b0*/  FFMA R3, R0, R0, R3 ;  /* 0x0000000000037223 */ /* 0x000fe20000000003 */
[----:B----4-:R-:W-:-:S04]  /*03c0*/  FADD R8, R8, -R27 ;  /* 0x8000001b08087221 */ /* 0x010fc80000000000 */
[----:B------:R-:W-:-:S04]  /*03d0*/  FFMA R8, R8, R8, R3 ;  /* 0x0000000808087223 */ /* 0x000fc80000000003 */
[----:B------:R-:W-:Y:S01]  /*03e0*/  VIADD R0, R8, 0xf3000000 ;  /* 0xf300000008007836 */ /* 0x000fe20000000000 */
[----:B------:R0:W1:Y:S04]  /*03f0*/  MUFU.RSQ R3, R8 ;  /* 0x0000000800037308 */ /* 0x0000680000001400 */
[----:B------:R-:W-:-:S13]  /*0400*/  ISETP.GT.U32.AND P0, PT, R0, 0x727fffff, PT ;  /* 0x727fffff0000780c */ /* 0x000fda0003f04070 */
[----:B01----:R-:W-:Y:S05]  /*0410*/  @!P0 BRA `(.L_x_21) ;  /* 0x0000000000108947 */ /* 0x003fea0003800000 */
[----:B------:R-:W-:Y:S01]  /*0420*/  IMAD.MOV.U32 R0, RZ, RZ, R8 ;  /* 0x000000ffff007224 */ /* 0x000fe200078e0008 */
[----:B------:R-:W-:-:S07]  /*0430*/  MOV R6, 0x450 ;  /* 0x0000045000067802 */ /* 0x000fce0000000f00 */
[----:B------:R-:W-:Y:S05]  /*0440*/  CALL.REL.NOINC `($__internal_0_$__cuda_sm20_sqrt_rn_f32_slowpath) ;  /* 0x0000003000987944 */ /* 0x000fea0003c00000 */
[----:B------:R-:W-:Y:S05]  /*0450*/  BRA `(.L_x_22) ;  /* 0x0000000000107947 */ /* 0x000fea0003800000 */
.L_x_21:
[----:B------:R-:W-:Y:S01]  /*0460*/  FMUL.FTZ R7, R8, R3 ;  /* 0x0000000308077220 */ /* 0x000fe20000410000 */
[----:B------:R-:W-:-:S03]  /*0470*/  FMUL.FTZ R3, R3, 0.5 ;  /* 0x3f00000003037820 */ /* 0x000fc60000410000 */
[----:B------:R-:W-:-:S04]  /*0480*/  FFMA R0, -R7, R7, R8 ;  /* 0x0000000707007223 */ /* 0x000fc80000000108 */
[----:B------:R-:W-:-:S07]  /*0490*/  FFMA R7, R0, R3, R7 ;  /* 0x0000000300077223 */ /* 0x000fce0000000007 */
.L_x_22:
[----:B------:R-:W-:Y:S05]  /*04a0*/  BSYNC.RECONVERGENT B1 ;  /* 0x0000000000017941 */ /* 0x000fea0003800200 */
.L_x_20:
[----:B------:R-:W0:Y:S01]  /*04b0*/  LDC R0, c[0x0][0x38c] ;  /* 0x0000e300ff007b82 */ /* 0x000e220000000800 */
[----:B------:R-:W-:Y:S01]  /*04c0*/  FMNMX R3, R7, 9.999999682655225389e-21, !PT ;  /* 0x1e3ce50807037809 */ /* 0x000fe20007800000 */
[----:B------:R-:W-:Y:S01]  /*04d0*/  BSSY.RECONVERGENT B1, `(.L_x_23) ;  /* 0x0000019000017945 */ /* 0x000fe20003800200 */
[----:B------:R-:W-:Y:S02]  /*04e0*/  ISETP.LT.AND P1, PT, R20, UR45, PT ;  /* 0x0000002d14007c0c */ /* 0x000fe4000bf21270 */
[----:B------:R-:W-:-:S04]  /*04f0*/  FSETP.GEU.AND P0, PT, R3, UR44, PT ;  /* 0x0000002c03007c0b */ /* 0x000fc8000bf0e000 */
[----:B0-----:R-:W-:-:S13]  /*0500*/  FSETP.GE.AND P0, PT, R3, R0, !P0 ;  /* 0x000000000300720b */ /* 0x001fda0004706000 */
[----:B------:R-:W-:Y:S05]  /*0510*/  @P0 BRA P1, `(.L_x_24) ;  /* 0x00000000002c0947 */ /* 0x000fea0000800000 */
[----:B------:R-:W-:-:S04]  /*0520*/  FSETP.GE.AND P0, PT, R3, R0, PT ;  /* 0x000000000300720b */ /* 0x000fc80003f06000 */
[----:B------:R-:W-:-:S13]  /*0530*/  FSETP.GEU.OR P0, PT, R3, R14, !P0 ;  /* 0x0000000e0300720b */ /* 0x000fda000470e400 */
[----:B------:R-:W-:Y:S05]  /*0540*/  @P0 BRA `(.L_x_25) ;  /* 0x0000000000440947 */ /* 0x000fea0003800000 */
[----:B------:R-:W-:Y:S02]  /*0550*/  IMAD.IADD R7, R21, 0x1, R13 ;  /* 0x0000000115077824 */ /* 0x000fe400078e020d */
[----:B------:R-:W-:Y:S01]  /*0560*/  IMAD.WIDE R8, R13, 0x4, R4 ;  /* 0x000000040d087825 */ /* 0x000fe200078e0204 */
[----:B------:R-:W-:-:S03]  /*0570*/  MOV R13, 0xffffffff ;  /* 0xffffffff000d7802 */ /* 0x000fc60000000f00 */
[----:B------:R-:W-:-:S04]  /*0580*/  IMAD.WIDE R6, R7, 0x4, R16 ;  /* 0x0000000407067825 */ /* 0x000fc800078e0210 */
[----:B------:R-:W-:Y:S01]  /*0590*/  IMAD.MOV.U32 R14, RZ, RZ, 0x800000 ;  /* 0x00800000ff0e7424 */ /* 0x000fe200078e00ff */
[----:B------:R1:W-:Y:S04]  /*05a0*/  STG.E desc[UR38][R6.64], R15 ;  /* 0x0000000f06007986 */ /* 0x0003e8000c101926 */
[----:B------:R1:W-:Y:S01]  /*05b0*/  ST.E desc[UR38][R8.64], R3 ;  /* 0x0000000308007985 */ /* 0x0003e2000c101926 */
[----:B------:R-:W-:Y:S05]  /*05c0*/  BRA `(.L_x_25) ;  /* 0x0000000000247947 */ /* 0x000fea0003800000 */
.L_x_24:
[----:B------:R-:W-:Y:S01]  /*05d0*/  IMAD.IADD R9, R21, 0x1, R20 ;  /* 0x0000000115097824 */ /* 0x000fe200078e0214 */
[----:B------:R-:W-:Y:S01]  /*05e0*/  FSETP.GT.AND P0, PT, R3, R14, PT ;  /* 0x0000000e0300720b */ /* 0x000fe20003f04000 */
[----:B------:R-:W-:-:S03]  /*05f0*/  IMAD.WIDE R6, R20, 0x4, R4 ;  /* 0x0000000414067825 */ /* 0x000fc600078e0204 */
[----:B------:R-:W-:Y:S01]  /*0600*/  SEL R13, R20, R13, P0 ;  /* 0x0000000d140d7207 */ /* 0x000fe20000000000 */
[----:B------:R-:W-:Y:S01]  /*0610*/  IMAD.WIDE R8, R9, 0x4, R16 ;  /* 0x0000000409087825 */ /* 0x000fe200078e0210 */
[----:B------:R-:W-:-:S03]  /*0620*/  FSEL R14, R3, R14, P0 ;  /* 0x0000000e030e7208 */ /* 0x000fc60000000000 */
[----:B------:R-:W-:Y:S01]  /*0630*/  VIADD R20, R20, 0x1 ;  /* 0x0000000114147836 */ /* 0x000fe20000000000 */
[----:B------:R0:W-:Y:S04]  /*0640*/  STG.E desc[UR38][R8.64], R15 ;  /* 0x0000000f08007986 */ /* 0x0001e8000c101926 */
[----:B------:R0:W-:Y:S02]  /*0650*/  ST.E desc[UR38][R6.64], R3 ;  /* 0x0000000306007985 */ /* 0x0001e4000c101926 */
.L_x_25:
[----:B------:R-:W-:Y:S05]  /*0660*/  BSYNC.RECONVERGENT B1 ;  /* 0x0000000000017941 */ /* 0x000fea0003800200 */
.L_x_23:
[----:B01----:R-:W-:-:S05]  /*0670*/  VIADD R15, R15, 0x1 ;  /* 0x000000010f0f7836 */ /* 0x003fca0000000000 */
[----:B------:R-:W-:-:S13]  /*0680*/  ISETP.NE.AND P0, PT, R15, UR43, PT ;  /* 0x0000002b0f007c0c */ /* 0x000fda000bf05270 */
[----:B------:R-:W-:Y:S05]  /*0690*/  @P0 BRA `(.L_x_26) ;  /* 0xfffffffc00140947 */ /* 0x000fea000383ffff */
[----:B------:R-:W-:Y:S05]  /*06a0*/  BSYNC.RECONVERGENT B0 ;  /* 0x0000000000007941 */ /* 0x000fea0003800200 */
.L_x_19:
[----:B------:R-:W-:Y:S01]  /*06b0*/  ISETP.NE.AND P0, PT, R20, RZ, PT ;  /* 0x000000ff1400720c */ /* 0x000fe20003f05270 */
[----:B------:R-:W0:-:S12]  /*06c0*/  LDCU.64 UR4, c[0x0][0x3b8] ;  /* 0x00007700ff0477ac */ /* 0x000e180008000a00 */
[----:B------:R-:W-:-:S05]  /*06d0*/  @P0 IMAD.WIDE R8, R21, 0x4, R16 ;  /* 0x0000000415080825 */ /* 0x000fca00078e0210 */
[----:B------:R-:W2:Y:S01]  /*06e0*/  @P0 LDG.E R15, desc[UR38][R8.64] ;  /* 0x00000026080f0981 */ /* 0x000ea2000c1e1900 */
[----:B------:R-:W-:-:S05]  /*06f0*/  @P0 IMAD.WIDE R12, R13, 0x4, R8 ;  /* 0x000000040d0c0825 */ /* 0x000fca00078e0208 */
[----:B------:R-:W3:Y:S01]  /*0700*/  @P0 LDG.E R21, desc[UR38][R12.64] ;  /* 0x000000260c150981 */ /* 0x000ee2000c1e1900 */
[----:B------:R-:W-:Y:S01]  /*0710*/  IADD3 R0, P1, PT, R25, R24, RZ ;  /* 0x0000001819007210 */ /* 0x000fe20007f3e0ff */
[----:B------:R-:W-:-:S04]  /*0720*/  IMAD.MOV.U32 R3, RZ, RZ, 0x1 ;  /* 0x00000001ff037424 */ /* 0x000fc800078e00ff */
[----:B------:R-:W-:Y:S01]  /*0730*/  IMAD.X R7, RZ, RZ, R2, P1 ;  /* 0x000000ffff077224 */ /* 0x000fe200008e0602 */
[C---:B0-----:R-:W-:Y:S01]  /*0740*/  LEA R10, P1, R0.reuse, UR4, 0x2 ;  /* 0x00000004000a7c11 */ /* 0x041fe2000f8210ff */
[----:B------:R-:W-:Y:S01]  /*0750*/  @P0 IMAD.MOV.U32 R3, RZ, RZ, R20 ;  /* 0x000000ffff030224 */ /* 0x000fe200078e0014 */
[----:B------:R-:W-:Y:S02]  /*0760*/  MOV R6, 0x8 ;  /* 0x0000000800067802 */ /* 0x000fe40000000f00 */
[----:B------:R-:W-:-:S04]  /*0770*/  LEA.HI.X R11, R0, UR5, R7, 0x2, P1 ;  /* 0x00000005000b7c11 */ /* 0x000fc800088f1407 */
[----:B------:R-:W0:Y:S01]  /*0780*/  LDC.64 R6, c[0x4][R6] ;  /* 0x0100000006067b82 */ /* 0x000e220000000a00 */
[----:B---3--:R1:W-:Y:S04]  /*0790*/  @P0 STG.E desc[UR38][R8.64], R21 ;  /* 0x0000001508000986 */ /* 0x0083e8000c101926 */
[----:B--2---:R1:W-:Y:S04]  /*07a0*/  @P0 STG.E desc[UR38][R12.64], R15 ;  /* 0x0000000f0c000986 */ /* 0x0043e8000c101926 */
[----:B0-----:R1:W-:Y:S02]  /*07b0*/  STG.E desc[UR38][R10.64], R3 ;  /* 0x000000030a007986 */ /* 0x0013e4000c101926 */
[----:B-1----:R-:W-:-:S07]  /*07c0*/  LEPC R20, `(.L_x_27) ;  /* 0x000000001014794e */ /* 0x002fce0000000000 */
[----:B------:R-:W-:Y:S05]  /*07d0*/  CALL.ABS.NOINC R6 ;  /* 0x0000000006007343 */ /* 0x000fea0003c00000 */
.L_x_27:
[----:B------:R-:W0:Y:S01]  /*07e0*/  LDCU UR4, c[0x0][0x388] ;  /* 0x00007100ff0477ac */ /* 0x000e220008000800 */
[----:B------:R-:W-:-:S04]  /*07f0*/  IADD3 R24, PT, PT, R24, UR41, RZ ;  /* 0x0000002918187c10 */ /* 0x000fc8000fffe0ff */
[----:B0-----:R-:W-:-:S13]  /*0800*/  ISETP.GE.AND P0, PT, R24, UR4, PT ;  /* 0x0000000418007c0c */ /* 0x001fda000bf06270 */
[----:B------:R-:W-:Y:S05]  /*0810*/  @!P0 BRA `(.L_x_28) ;  /* 0xfffffff8006c8947 */ /* 0x000fea000383ffff */
[----:B------:R-:W-:Y:S05]  /*0820*/  EXIT ;  /* 0x000000000000794d */ /* 0x000fea0003800000 */
.L_x_17:
[----:B------:R-:W-:Y:S02]  /*0830*/  ULOP3.LUT UR37, UR40, 0xf, URZ, 0xc0, !UPT ;  /* 0x0000000f28257892 */ /* 0x000fe4000f8ec0ff */
[----:B0-----:R-:W-:Y:S02]  /*0840*/  ULOP3.LUT UR43, UR40, 0x7, URZ, 0xc0, !UPT ;  /* 0x00000007282b7892 */ /* 0x001fe4000f8ec0ff */
[----:B-1----:R-:W-:Y:S02]  /*0850*/  ULOP3.LUT UR44, UR40, 0x3, URZ, 0xc0, !UPT ;  /* 0x00000003282c7892 */ /* 0x002fe4000f8ec0ff */
[----:B------:R-:W-:Y:S02]  /*0860*/  ULOP3.LUT UR45, UR40, 0x7ffffff0, URZ, 0xc0, !UPT ;  /* 0x7ffffff0282d7892 */ /* 0x000fe4000f8ec0ff */
[----:B------:R-:W-:-:S12]  /*0870*/  ULOP3.LUT UR36, UR40, 0x7ffffff8, URZ, 0xc0, !UPT ;  /* 0x7ffffff828247892 */ /* 0x000fd8000f8ec0ff */
.L_x_59:
[----:B------:R-:W0:Y:S01]  /*0880*/  LDCU UR4, c[0x0][0x394] ;  /* 0x00007280ff0477ac */ /* 0x000e220008000800 */
[----:B------:R-:W-:-:S04]  /*0890*/  MOV R0, 0x0 ;  /* 0x0000000000007802 */ /* 0x000fc80000000f00 */
[----:B------:R1:W2:Y:S01]  /*08a0*/  LDC.64 R2, c[0x4][R0] ;  /* 0x0100000000027b82 */ /* 0x0002a20000000a00 */
[----:B0-----:R-:W-:-:S06]  /*08b0*/  UIMAD.WIDE UR4, UR4, 0x4, URZ ;  /* 0x00000004040478a5 */ /* 0x001fcc000f8e02ff */
[----:B------:R-:W-:Y:S02]  /*08c0*/  IMAD.U32 R7, RZ, RZ, UR5 ;  /* 0x00000005ff077e24 */ /* 0x000fe4000f8e00ff */
[----:B------:R-:W-:Y:S02]  /*08d0*/  IMAD.U32 R5, RZ, RZ, UR5 ;  /* 0x00000005ff057e24 */ /* 0x000fe4000f8e00ff */
[----:B------:R-:W-:Y:S02]  /*08e0*/  IMAD.U32 R4, RZ, RZ, UR4 ;  /* 0x00000004ff047e24 */ /* 0x000fe4000f8e00ff */
[----:B------:R-:W-:Y:S02]  /*08f0*/  IMAD.U32 R6, RZ, RZ, UR4 ;  /* 0x00000004ff067e24 */ /* 0x000fe4000f8e00ff */
[----:B-1----:R-:W-:-:S07]  /*0900*/  IMAD.MOV.U32 R5, RZ, RZ, R7 ;  /* 0x000000ffff057224 */ /* 0x002fce00078e0007 */
[----:B------:R-:W-:-:S07]  /*0910*/  LEPC R20, `(.L_x_29) ;  /* 0x000000001014794e */ /* 0x000fce0000000000 */
[----:B--23--:R-:W-:Y:S05]  /*0920*/  CALL.ABS.NOINC R2 ;  /* 0x0000000002007343 */ /* 0x00cfea0003c00000 */
.L_x_29:
[----:B------:R-:W0:Y:S01]  /*0930*/  LDC R0, c[0x0][0x388] ;  /* 0x0000e200ff007b82 */ /* 0x000e220000000800 */
[----:B------:R-:W1:Y:S01]  /*0940*/  LDCU UR4, c[0x0][0x394] ;  /* 0x00007280ff0477ac */ /* 0x000e620008000800 */
[----:B------:R-:W-:Y:S01]  /*0950*/  HFMA2 R14, -RZ, RZ, 7.62939453125e-06, 0 ;  /* 0x00800000ff0e7431 */ /* 0x000fe200000001ff */
[----:B------:R-:W-:Y:S01]  /*0960*/  BSSY.RECONVERGENT B0, `(.L_x_30) ;  /* 0x0000136000007945 */ /* 0x000fe20003800200 */
[----:B------:R-:W-:Y:S01]  /*0970*/  IMAD.MOV.U32 R13, RZ, RZ, -0x1 ;  /* 0xffffffffff0d7424 */ /* 0x000fe200078e00ff */
[----:B------:R-:W-:Y:S01]  /*0980*/  UIMAD UR5, UR42, 0x3, URZ ;  /* 0x000000032a0578a4 */ /* 0x000fe2000f8e02ff */
[----:B------:R-:W-:Y:S02]  /*0990*/  IMAD.MOV.U32 R15, RZ, RZ, RZ ;  /* 0x000000ffff0f7224 */ /* 0x000fe400078e00ff */
[----:B------:R-:W2:Y:S01]  /*09a0*/  LDC.64 R10, c[0x0][0x3a0] ;  /* 0x0000e800ff0a7b82 */ /* 0x000ea20000000a00 */
[----:B------:R-:W-:Y:S02]  /*09b0*/  IMAD.MOV.U32 R2, RZ, RZ, RZ ;  /* 0x000000ffff027224 */ /* 0x000fe400078e00ff */
[----:B-1----:R-:W-:-:S02]  /*09c0*/  IMAD R18, R24, UR4, RZ ;  /* 0x0000000418127c24 */ /* 0x002fc4000f8e02ff */
[----:B0-----:R-:W-:-:S04]  /*09d0*/  IMAD R3, R0, UR5, RZ ;  /* 0x0000000500037c24 */ /* 0x001fc8000f8e02ff */
[----:B--2---:R-:W-:-:S07]  /*09e0*/  IMAD.WIDE R10, R3, 0x4, R10 ;  /* 0x00000004030a7825 */ /* 0x004fce00078e020a */
.L_x_49:
[----:B------:R-:W-:Y:S02]  /*09f0*/  IMAD R7, R24, 0x3, RZ ;  /* 0x0000000318077824 */ /* 0x000fe400078e02ff */
[----:B------:R-:W-:Y:S02]  /*0a00*/  IMAD R9, R15, 0x3, RZ ;  /* 0x000000030f097824 */ /* 0x000fe400078e02ff */
[----:B------:R-:W-:-:S04]  /*0a10*/  IMAD.WIDE.U32 R6, R7, 0x4, R10 ;  /* 0x0000000407067825 */ /* 0x000fc800078e000a */
[----:B------:R-:W-:Y:S01]  /*0a20*/  IMAD.WIDE.U32 R8, R9, 0x4, R22 ;  /* 0x0000000409087825 */ /* 0x000fe200078e0016 */
[----:B------:R-:W2:Y:S04]  /*0a30*/  LDG.E R3, desc[UR38][R6.64+0x4] ;  /* 0x0000042606037981 */ /* 0x000ea8000c1e1900 */
[----:B------:R-:W2:Y:S04]  /*0a40*/  LDG.E R20, desc[UR38][R8.64+0x4] ;  /* 0x0000042608147981 */ /* 0x000ea8000c1e1900 */
[----:B------:R-:W3:Y:S04]  /*0a50*/  LDG.E R0, desc[UR38][R6.64] ;  /* 0x0000002606007981 */ /* 0x000ee8000c1e1900 */
[----:B------:R-:W3:Y:S04]  /*0a60*/  LDG.E R19, desc[UR38][R8.64] ;  /* 0x0000002608137981 */ /* 0x000ee8000c1e1900 */
[----:B------:R-:W4:Y:S04]  /*0a70*/  LDG.E R12, desc[UR38][R6.64+0x8] ;  /* 0x00000826060c7981 */ /* 0x000f28000c1e1900 */
[----:B------:R-:W4:Y:S01]  /*0a80*/  LDG.E R21, desc[UR38][R8.64+0x8] ;  /* 0x0000082608157981 */ /* 0x000f22000c1e1900 */
[----:B------:R-:W-:Y:S01]  /*0a90*/  BSSY.RECONVERGENT B1, `(.L_x_31) ;  /* 0x0000013000017945 */ /* 0x000fe20003800200 */
[----:B--2---:R-:W-:-:S04]  /*0aa0*/  FADD R3, R3, -R20 ;  /* 0x8000001403037221 */ /* 0x004fc80000000000 */
[----:B------:R-:W-:Y:S01]  /*0ab0*/  FMUL R3, R3, R3 ;  /* 0x0000000303037220 */ /* 0x000fe20000400000 */
[----:B---3--:R-:W-:-:S04]  /*0ac0*/  FADD R0, R0, -R19 ;  /* 0x8000001300007221 */ /* 0x008fc80000000000 */
        /* <DEDUP_REMOVED lines=11> */
.L_x_32:
[----:B------:R-:W-:Y:S01]  /*0b80*/  FMUL.FTZ R7, R12, R3 ;  /* 0x000000030c077220 */ /* 0x000fe20000410000 */
[----:B------:R-:W-:-:S03]  /*0b90*/  FMUL.FTZ R3, R3, 0.5 ;  /* 0x3f00000003037820 */ /* 0x000fc60000410000 */
[----:B------:R-:W-:-:S04]  /*0ba0*/  FFMA R0, -R7, R7, R12 ;  /* 0x0000000707007223 */ /* 0x000fc8000000010c */
[----:B------:R-:W-:-:S07]  /*0bb0*/  FFMA R7, R0, R3, R7 ;  /* 0x0000000300077223 */ /* 0x000fce0000000007 */
.L_x_33:
[----:B------:R-:W-:Y:S05]  /*0bc0*/  BSYNC.RECONVERGENT B1 ;  /* 0x0000000000017941 */ /* 0x000fea0003800200 */
.L_x_31:
[----:B------:R-:W0:Y:S01]  /*0bd0*/  LDC.64 R8, c[0x0][0x390] ;  /* 0x0000e400ff087b82 */ /* 0x000e220000000a00 */
[----:B------:R-:W-:Y:S01]  /*0be0*/  FMNMX R3, R7, 9.999999682655225389e-21, !PT ;  /* 0x1e3ce50807037809 */ /* 0x000fe20007800000 */
[----:B------:R-:W-:Y:S06]  /*0bf0*/  BSSY.RECONVERGENT B1, `(.L_x_34) ;  /* 0x0000108000017945 */ /* 0x000fec0003800200 */
[----:B------:R-:W1:Y:S01]  /*0c00*/  LDC R0, c[0x0][0x38c] ;  /* 0x0000e300ff007b82 */ /* 0x000e620000000800 */
[----:B0-----:R-:W-:Y:S02]  /*0c10*/  FSETP.GEU.AND P0, PT, R3, R8, PT ;  /* 0x000000080300720b */ /* 0x001fe40003f0e000 */
[----:B------:R-:W-:-:S02]  /*0c20*/  ISETP.LT.AND P1, PT, R2, R9, PT ;  /* 0x000000090200720c */ /* 0x000fc40003f21270 */
[----:B-1----:R-:W-:-:S13]  /*0c30*/  FSETP.GE.AND P0, PT, R3, R0, !P0 ;  /* 0x000000000300720b */ /* 0x002fda0004706000 */
[----:B------:R-:W-:Y:S05]  /*0c40*/  @P0 BRA P1, `(.L_x_35) ;  /* 0x0000000800b40947 */ /* 0x000fea0000800000 */
[----:B------:R-:W-:-:S04]  /*0c50*/  FSETP.GE.AND P0, PT, R3, R0, PT ;  /* 0x000000000300720b */ /* 0x000fc80003f06000 */
[----:B------:R-:W-:-:S13]  /*0c60*/  FSETP.GEU.OR P0, PT, R3, R14, !P0 ;  /* 0x0000000e0300720b */ /* 0x000fda000470e400 */
[----:B------:R-:W-:Y:S05]  /*0c70*/  @P0 BRA `(.L_x_36) ;  /* 0x0000000c00fc0947 */ /* 0x000fea0003800000 */
[----:B------:R-:W-:Y:S01]  /*0c80*/  IMAD.IADD R7, R18, 0x1, R13 ;  /* 0x0000000112077824 */ /* 0x000fe200078e020d */
[----:B------:R-:W-:Y:S01]  /*0c90*/  ISETP.GE.U32.AND P0, PT, R9, 0x10, PT ;  /* 0x000000100900780c */ /* 0x000fe20003f06070 */
[----:B------:R-:W-:Y:S01]  /*0ca0*/  IMAD.WIDE R20, R13, 0x4, R4 ;  /* 0x000000040d147825 */ /* 0x000fe200078e0204 */
[----:B------:R-:W-:-:S03]  /*0cb0*/  MOV R0, RZ ;  /* 0x000000ff00007202 */ /* 0x000fc60000000f00 */
[----:B------:R-:W-:-:S04]  /*0cc0*/  IMAD.WIDE R6, R7, 0x4, R16 ;  /* 0x0000000407067825 */ /* 0x000fc800078e0210 */
[----:B------:R-:W-:Y:S01]  /*0cd0*/  IMAD.MOV.U32 R14, RZ, RZ, 0x800000 ;  /* 0x00800000ff0e7424 */ /* 0x000fe200078e00ff */
[----:B------:R0:W-:Y:S01]  /*0ce0*/  STG.E desc[UR38][R6.64], R15 ;  /* 0x0000000f06007986 */ /* 0x0001e2000c101926 */
[----:B------:R-:W-:-:S03]  /*0cf0*/  IMAD.MOV.U32 R13, RZ, RZ, -0x1 ;  /* 0xffffffffff0d7424 */ /* 0x000fc600078e00ff */
[----:B------:R0:W-:Y:S01]  /*0d00*/  ST.E desc[UR38][R20.64], R3 ;  /* 0x0000000314007985 */ /* 0x0001e2000c101926 */
[----:B------:R-:W-:Y:S05]  /*0d10*/  @!P0 BRA `(.L_x_37) ;  /* 0x0000000400348947 */ /* 0x000fea0003800000 */
[----:B0-----:R-:W-:Y:S01]  /*0d20*/  IADD3 R6, P0, PT, R4, 0x20, RZ ;  /* 0x0000002004067810 */ /* 0x001fe20007f1e0ff */
[----:B------:R-:W-:Y:S01]  /*0d30*/  BSSY.RECONVERGENT B2, `(.L_x_38) ;  /* 0x000004a000027945 */ /* 0x000fe20003800200 */
[----:B------:R-:W-:Y:S02]  /*0d40*/  IMAD.MOV.U32 R13, RZ, RZ, -0x1 ;  /* 0xffffffffff0d7424 */ /* 0x000fe400078e00ff */
[----:B------:R-:W-:Y:S02]  /*0d50*/  IMAD.MOV.U32 R14, RZ, RZ, 0x800000 ;  /* 0x00800000ff0e7424 */ /* 0x000fe400078e00ff */
[----:B------:R-:W-:Y:S02]  /*0d60*/  IMAD.MOV.U32 R0, RZ, RZ, RZ ;  /* 0x000000ffff007224 */ /* 0x000fe400078e00ff */
[----:B------:R-:W-:-:S07]  /*0d70*/  IMAD.X R7, RZ, RZ, R5, P0 ;  /* 0x000000ffff077224 */ /* 0x000fce00000e0605 */
.L_x_39:
[----:B------:R-:W2:Y:S04]  /*0d80*/  LD.E R9, desc[UR38][R6.64+-0x20] ;  /* 0xffffe02606097980 */ /* 0x000ea8000c101900 */
[----:B------:R-:W3:Y:S04]  /*0d90*/  LD.E R27, desc[UR38][R6.64+-0x1c] ;  /* 0xffffe426061b7980 */ /* 0x000ee8000c101900 */
[----:B------:R-:W4:Y:S04]  /*0da0*/  LD.E R26, desc[UR38][R6.64+-0x18] ;  /* 0xffffe826061a7980 */ /* 0x000f28000c101900 */
[----:B------:R-:W5:Y:S04]  /*0db0*/  LD.E R19, desc[UR38][R6.64+-0x14] ;  /* 0xffffec2606137980 */ /* 0x000f68000c101900 */
[----:B------:R-:W5:Y:S04]  /*0dc0*/  LD.E R21, desc[UR38][R6.64+-0x10] ;  /* 0xfffff02606157980 */ /* 0x000f68000c101900 */
[----:B------:R-:W5:Y:S04]  /*0dd0*/  LD.E R20, desc[UR38][R6.64+-0xc] ;  /* 0xfffff42606147980 */ /* 0x000f68000c101900 */
[----:B------:R-:W5:Y:S04]  /*0de0*/  LD.E R8, desc[UR38][R6.64+-0x8] ;  /* 0xfffff82606087980 */ /* 0x000f68000c101900 */
[----:B------:R-:W5:Y:S04]  /*0df0*/  LD.E R3, desc[UR38][R6.64+-0x4] ;  /* 0xfffffc2606037980 */ /* 0x000f68000c101900 */
[----:B------:R-:W5:Y:S01]  /*0e00*/  LD.E R12, desc[UR38][R6.64+0x4] ;  /* 0x00000426060c7980 */ /* 0x000f62000c101900 */
[----:B--2---:R-:W-:-:S04]  /*0e10*/  FSETP.GT.AND P3, PT, R9, R14, PT ;  /* 0x0000000e0900720b */ /* 0x004fc80003f64000 */
[----:B------:R-:W-:Y:S02]  /*0e20*/  FSEL R14, R9, R14, P3 ;  /* 0x0000000e090e7208 */ /* 0x000fe40001800000 */
[----:B------:R-:W2:Y:S02]  /*0e30*/  LD.E R9, desc[UR38][R6.64] ;  /* 0x0000002606097980 */ /* 0x000ea4000c101900 */
[----:B---3--:R-:W-:-:S04]  /*0e40*/  FSETP.GT.AND P4, PT, R27, R14, PT ;  /* 0x0000000e1b00720b */ /* 0x008fc80003f84000 */
[----:B------:R-:W-:Y:S02]  /*0e50*/  FSEL R27, R27, R14, P4 ;  /* 0x0000000e1b1b7208 */ /* 0x000fe40002000000 */
[----:B------:R-:W3:Y:S02]  /*0e60*/  LD.E R14, desc[UR38][R6.64+0x8] ;  /* 0x00000826060e7980 */ /* 0x000ee4000c101900 */
[----:B----4-:R-:W-:-:S04]  /*0e70*/  FSETP.GT.AND P5, PT, R26, R27, PT ;  /* 0x0000001b1a00720b */ /* 0x010fc80003fa4000 */
[----:B------:R-:W-:-:S04]  /*0e80*/  FSEL R26, R26, R27, P5 ;  /* 0x0000001b1a1a7208 */ /* 0x000fc80002800000 */
[----:B-----5:R-:W-:-:S04]  /*0e90*/  FSETP.GT.AND P6, PT, R19, R26, PT ;  /* 0x0000001a1300720b */ /* 0x020fc80003fc4000 */
[----:B------:R-:W-:Y:S02]  /*0ea0*/  FSEL R26, R19, R26, P6 ;  /* 0x0000001a131a7208 */ /* 0x000fe40003000000 */
[----:B------:R-:W4:Y:S02]  /*0eb0*/  LD.E R19, desc[UR38][R6.64+0xc] ;  /* 0x00000c2606137980 */ /* 0x000f24000c101900 */
[----:B------:R-:W-:-:S04]  /*0ec0*/  FSETP.GT.AND P0, PT, R21, R26, PT ;  /* 0x0000001a1500720b */ /* 0x000fc80003f04000 */
[----:B------:R-:W-:Y:S02]  /*0ed0*/  FSEL R27, R21, R26, P0 ;  /* 0x0000001a151b7208 */ /* 0x000fe40000000000 */
[----:B------:R-:W5:Y:S02]  /*0ee0*/  LD.E R21, desc[UR38][R6.64+0x10] ;  /* 0x0000102606157980 */ /* 0x000f64000c101900 */
[----:B------:R-:W-:-:S04]  /*0ef0*/  FSETP.GT.AND P1, PT, R20, R27, PT ;  /* 0x0000001b1400720b */ /* 0x000fc80003f24000 */
[----:B------:R-:W-:Y:S02]  /*0f00*/  FSEL R27, R20, R27, P1 ;  /* 0x0000001b141b7208 */ /* 0x000fe40000800000 */
[----:B------:R-:W5:Y:S02]  /*0f10*/  LD.E R20, desc[UR38][R6.64+0x14] ;  /* 0x0000142606147980 */ /* 0x000f64000c101900 */
[----:B------:R-:W-:-:S04]  /*0f20*/  FSETP.GT.AND P2, PT, R8, R27, PT ;  /* 0x0000001b0800720b */ /* 0x000fc80003f44000 */
[----:B------:R-:W-:Y:S02]  /*0f30*/  FSEL R26, R8, R27, P2 ;  /* 0x0000001b081a7208 */ /* 0x000fe40001000000 */
[----:B------:R-:W5:Y:S01]  /*0f40*/  LD.E R8, desc[UR38][R6.64+0x18] ;  /* 0x0000182606087980 */ /* 0x000f62000c101900 */
[----:B------:R-:W-:Y:S02]  /*0f50*/  SEL R13, R0, R13, P3 ;  /* 0x0000000d000d7207 */ /* 0x000fe40001800000 */
[----:B------:R-:W-:-:S04]  /*0f60*/  FSETP.GT.AND P3, PT, R3, R26, PT ;  /* 0x0000001a0300720b */ /* 0x000fc80003f64000 */
[----:B------:R-:W-:Y:S02]  /*0f70*/  FSEL R26, R3, R26, P3 ;  /* 0x0000001a031a7208 */ /* 0x000fe40001800000 */
[----:B------:R-:W5:Y:S01]  /*0f80*/  LD.E R3, desc[UR38][R6.64+0x1c] ;  /* 0x00001c2606037980 */ /* 0x000f62000c101900 */
[C---:B------:R-:W-:Y:S01]  /*0f90*/  @P4 VIADD R13, R0.reuse, 0x1 ;  /* 0x00000001000d4836 */ /* 0x040fe20000000000 */
[C---:B------:R-:W-:Y:S01]  /*0fa0*/  @P5 IADD3 R13, PT, PT, R0.reuse, 0x2, RZ ;  /* 0x00000002000d5810 */ /* 0x040fe20007ffe0ff */
[C---:B------:R-:W-:Y:S02]  /*0fb0*/  @P6 VIADD R13, R0.reuse, 0x3 ;  /* 0x00000003000d6836 */ /* 0x040fe40000000000 */
[C---:B------:R-:W-:Y:S02]  /*0fc0*/  @P0 VIADD R13, R0.reuse, 0x4 ;  /* 0x00000004000d0836 */ /* 0x040fe40000000000 */
[C---:B------:R-:W-:Y:S02]  /*0fd0*/  @P1 VIADD R13, R0.reuse, 0x5 ;  /* 0x00000005000d1836 */ /* 0x040fe40000000000 */
[----:B------:R-:W-:-:S02]  /*0fe0*/  @P2 VIADD R13, R0, 0x6 ;  /* 0x00000006000d2836 */ /* 0x000fc40000000000 */
[----:B------:R-:W-:Y:S01]  /*0ff0*/  @P3 VIADD R13, R0, 0x7 ;  /* 0x00000007000d3836 */ /* 0x000fe20000000000 */
[----:B--2---:R-:W-:-:S04]  /*1000*/  FSETP.GT.AND P4, PT, R9, R26, PT ;  /* 0x0000001a0900720b */ /* 0x004fc80003f84000 */
[----:B------:R-:W-:-:S04]  /*1010*/  FSEL R9, R9, R26, P4 ;  /* 0x0000001a09097208 */ /* 0x000fc80002000000 */
[----:B------:R-:W-:-:S04]  /*1020*/  FSETP.GT.AND P5, PT, R12, R9, PT ;  /* 0x000000090c00720b */ /* 0x000fc80003fa4000 */
[----:B------:R-:W-:-:S04]  /*1030*/  FSEL R9, R12, R9, P5 ;  /* 0x000000090c097208 */ /* 0x000fc80002800000 */
[----:B---3--:R-:W-:-:S04]  /*1040*/  FSETP.GT.AND P6, PT, R14, R9, PT ;  /* 0x000000090e00720b */ /* 0x008fc80003fc4000 */
[----:B------:R-:W-:-:S04]  /*1050*/  FSEL R14, R14, R9, P6 ;  /* 0x000000090e0e7208 */ /* 0x000fc80003000000 */
[----:B----4-:R-:W-:-:S04]  /*1060*/  FSETP.GT.AND P0, PT, R19, R14, PT ;  /* 0x0000000e1300720b */ /* 0x010fc80003f04000 */
[----:B------:R-:W-:-:S04]  /*1070*/  FSEL R14, R19, R14, P0 ;  /* 0x0000000e130e7208 */ /* 0x000fc80000000000 */
[----:B-----5:R-:W-:-:S04]  /*1080*/  FSETP.GT.AND P1, PT, R21, R14, PT ;  /* 0x0000000e1500720b */ /* 0x020fc80003f24000 */
[----:B------:R-:W-:-:S04]  /*1090*/  FSEL R21, R21, R14, P1 ;  /* 0x0000000e15157208 */ /* 0x000fc80000800000 */
[----:B------:R-:W-:-:S04]  /*10a0*/  FSETP.GT.AND P2, PT, R20, R21, PT ;  /* 0x000000151400720b */ /* 0x000fc80003f44000 */
[----:B------:R-:W-:-:S04]  /*10b0*/  FSEL R21, R20, R21, P2 ;  /* 0x0000001514157208 */ /* 0x000fc80001000000 */
[-C--:B------:R-:W-:Y:S01]  /*10c0*/  FSETP.GT.AND P3, PT, R8, R21.reuse, PT ;  /* 0x000000150800720b */ /* 0x080fe20003f64000 */
[C---:B------:R-:W-:Y:S01]  /*10d0*/  @P4 VIADD R13, R0.reuse, 0x8 ;  /* 0x00000008000d4836 */ /* 0x040fe20000000000 */
[----:B------:R-:W-:Y:S02]  /*10e0*/  @P5 IADD3 R13, PT, PT, R0, 0x9, RZ ;  /* 0x00000009000d5810 */ /* 0x000fe40007ffe0ff */
[----:B------:R-:W-:Y:S01]  /*10f0*/  FSEL R8, R8, R21, P3 ;  /* 0x0000001508087208 */ /* 0x000fe20001800000 */
[C---:B------:R-:W-:Y:S02]  /*1100*/  @P6 VIADD R13, R0.reuse, 0xa ;  /* 0x0000000a000d6836 */ /* 0x040fe40000000000 */
[C---:B------:R-:W-:Y:S01]  /*1110*/  @P0 VIADD R13, R0.reuse, 0xb ;  /* 0x0000000b000d0836 */ /* 0x040fe20000000000 */
[----:B------:R-:W-:Y:S01]  /*1120*/  FSETP.GT.AND P0, PT, R3, R8, PT ;  /* 0x000000080300720b */ /* 0x000fe20003f04000 */
[C---:B------:R-:W-:Y:S02]  /*1130*/  @P1 VIADD R13, R0.reuse, 0xc ;  /* 0x0000000c000d1836 */ /* 0x040fe40000000000 */
[----:B------:R-:W-:-:S02]  /*1140*/  @P2 VIADD R13, R0, 0xd ;  /* 0x0000000d000d2836 */ /* 0x000fc40000000000 */
[----:B------:R-:W-:-:S08]  /*1150*/  @P3 VIADD R13, R0, 0xe ;  /* 0x0000000e000d3836 */ /* 0x000fd00000000000 */
[C---:B------:R-:W-:Y:S01]  /*1160*/  @P0 IADD3 R13, PT, PT, R0.reuse, 0xf, RZ ;  /* 0x0000000f000d0810 */ /* 0x040fe20007ffe0ff */
[----:B------:R-:W-:-:S05]  /*1170*/  VIADD R0, R0, 0x10 ;  /* 0x0000001000007836 */ /* 0x000fca0000000000 */
[----:B------:R-:W-:Y:S02]  /*1180*/  ISETP.NE.AND P1, PT, R0, UR45, PT ;  /* 0x0000002d00007c0c */ /* 0x000fe4000bf25270 */
[----:B------:R-:W-:Y:S02]  /*1190*/  IADD3 R6, P2, PT, R6, 0x40, RZ ;  /* 0x0000004006067810 */ /* 0x000fe40007f5e0ff */
[----:B------:R-:W-:-:S03]  /*11a0*/  FSEL R14, R3, R8, P0 ;  /* 0x00000008030e7208 */ /* 0x000fc60000000000 */
[----:B------:R-:W-:-:S06]  /*11b0*/  IMAD.X R7, RZ, RZ, R7, P2 ;  /* 0x000000ffff077224 */ /* 0x000fcc00010e0607 */
[----:B------:R-:W-:Y:S05]  /*11c0*/  @P1 BRA `(.L_x_39) ;  /* 0xfffffff800ec1947 */ /* 0x000fea000383ffff */
[----:B------:R-:W-:Y:S05]  /*11d0*/  BSYNC.RECONVERGENT B2 ;  /* 0x0000000000027941 */ /* 0x000fea0003800200 */
.L_x_38:
[----:B------:R-:W-:-:S07]  /*11e0*/  IMAD.U32 R0, RZ, RZ, UR45 ;  /* 0x0000002dff007e24 */ /* 0x000fce000f8e00ff */
.L_x_37:
[----:B------:R-:W-:-:S09]  /*11f0*/  UISETP.NE.AND UP0, UPT, UR37, URZ, UPT ;  /* 0x000000ff2500728c */ /* 0x000fd2000bf05270 */
[----:B------:R-:W-:Y:S05]  /*1200*/  BRA.U !UP0, `(.L_x_36) ;  /* 0x0000000908987547 */ /* 0x000fea000b800000 */
[----:B------:R-:W-:Y:S02]  /*1210*/  UIADD3 UR4, UPT, UPT, UR37, -0x1, URZ ;  /* 0xffffffff25047890 */ /* 0x000fe4000fffe0ff */
[----:B------:R-:W-:Y:S02]  /*1220*/  UISETP.NE.AND UP1, UPT, UR43, URZ, UPT ;  /* 0x000000ff2b00728c */ /* 0x000fe4000bf25270 */
[----:B------:R-:W-:-:S09]  /*1230*/  UISETP.GE.U32.AND UP0, UPT, UR4, 0x7, UPT ;  /* 0x000000070400788c */ /* 0x000fd2000bf06070 */
[----:B------:R-:W-:Y:S05]  /*1240*/  BRA.U !UP0, `(.L_x_40) ;  /* 0x0000000108887547 */ /* 0x000fea000b800000 */
[----:B0-----:R-:W-:-:S05]  /*1250*/  IMAD.WIDE.U32 R6, R0, 0x4, R4 ;  /* 0x0000000400067825 */ /* 0x001fca00078e0004 */
[----:B------:R-:W2:Y:S04]  /*1260*/  LD.E R19, desc[UR38][R6.64] ;  /* 0x0000002606137980 */ /* 0x000ea8000c101900 */
[----:B------:R-:W3:Y:S04]  /*1270*/  LD.E R21, desc[UR38][R6.64+0x4] ;  /* 0x0000042606157980 */ /* 0x000ee8000c101900 */
[----:B------:R-:W4:Y:S04]  /*1280*/  LD.E R27, desc[UR38][R6.64+0x8] ;  /* 0x00000826061b7980 */ /* 0x000f28000c101900 */
[----:B------:R-:W5:Y:S04]  /*1290*/  LD.E R29, desc[UR38][R6.64+0xc] ;  /* 0x00000c26061d7980 */ /* 0x000f68000c101900 */
[----:B------:R-:W5:Y:S04]  /*12a0*/  LD.E R9, desc[UR38][R6.64+0x10] ;  /* 0x0000102606097980 */ /* 0x000f68000c101900 */
[----:B------:R-:W5:Y:S04]  /*12b0*/  LD.E R3, desc[UR38][R6.64+0x14] ;  /* 0x0000142606037980 */ /* 0x000f68000c101900 */
[----:B------:R-:W5:Y:S04]  /*12c0*/  LD.E R8, desc[UR38][R6.64+0x18] ;  /* 0x0000182606087980 */ /* 0x000f68000c101900 */
[----:B------:R-:W5:Y:S01]  /*12d0*/  LD.E R12, desc[UR38][R6.64+0x1c] ;  /* 0x00001c26060c7980 */ /* 0x000f62000c101900 */
[----:B--2---:R-:W-:-:S04]  /*12e0*/  FSETP.GT.AND P2, PT, R19, R14, PT ;  /* 0x0000000e1300720b */ /* 0x004fc80003f44000 */
[----:B------:R-:W-:Y:S02]  /*12f0*/  FSEL R14, R19, R14, P2 ;  /* 0x0000000e130e7208 */ /* 0x000fe40001000000 */
[----:B------:R-:W-:Y:S02]  /*1300*/  SEL R13, R0, R13, P2 ;  /* 0x0000000d000d7207 */ /* 0x000fe40001000000 */
[----:B---3--:R-:W-:-:S04]  /*1310*/  FSETP.GT.AND P3, PT, R21, R14, PT ;  /* 0x0000000e1500720b */ /* 0x008fc80003f64000 */
[----:B------:R-:W-:-:S04]  /*1320*/  FSEL R14, R21, R14, P3 ;  /* 0x0000000e150e7208 */ /* 0x000fc80001800000 */
[----:B----4-:R-:W-:-:S04]  /*1330*/  FSETP.GT.AND P4, PT, R27, R14, PT ;  /* 0x0000000e1b00720b */ /* 0x010fc80003f84000 */
[----:B------:R-:W-:Y:S01]  /*1340*/  FSEL R14, R27, R14, P4 ;  /* 0x0000000e1b0e7208 */ /* 0x000fe20002000000 */
[----:B------:R-:W-:-:S03]  /*1350*/  @P3 VIADD R13, R0, 0x1 ;  /* 0x00000001000d3836 */ /* 0x000fc60000000000 */
[----:B-----5:R-:W-:-:S04]  /*1360*/  FSETP.GT.AND P5, PT, R29, R14, PT ;  /* 0x0000000e1d00720b */ /* 0x020fc80003fa4000 */
[----:B------:R-:W-:Y:S01]  /*1370*/  FSEL R14, R29, R14, P5 ;  /* 0x0000000e1d0e7208 */ /* 0x000fe20002800000 */
[----:B------:R-:W-:-:S03]  /*1380*/  @P4 VIADD R13, R0, 0x2 ;  /* 0x00000002000d4836 */ /* 0x000fc60000000000 */
[----:B------:R-:W-:-:S04]  /*1390*/  FSETP.GT.AND P1, PT, R9, R14, PT ;  /* 0x0000000e0900720b */ /* 0x000fc80003f24000 */
[----:B------:R-:W-:Y:S02]  /*13a0*/  FSEL R14, R9, R14, P1 ;  /* 0x0000000e090e7208 */ /* 0x000fe40000800000 */
[----:B------:R-:W-:Y:S02]  /*13b0*/  @P5 IADD3 R13, PT, PT, R0, 0x3, RZ ;  /* 0x00000003000d5810 */ /* 0x000fe40007ffe0ff */
[----:B------:R-:W-:-:S04]  /*13c0*/  FSETP.GT.AND P0, PT, R3, R14, PT ;  /* 0x0000000e0300720b */ /* 0x000fc80003f04000 */
[----:B------:R-:W-:Y:S01]  /*13d0*/  FSEL R3, R3, R14, P0 ;  /* 0x0000000e03037208 */ /* 0x000fe20000000000 */
[----:B------:R-:W-:-:S03]  /*13e0*/  @P1 VIADD R13, R0, 0x4 ;  /* 0x00000004000d1836 */ /* 0x000fc60000000000 */
[----:B------:R-:W-:-:S04]  /*13f0*/  FSETP.GT.AND P2, PT, R8, R3, PT ;  /* 0x000000030800720b */ /* 0x000fc80003f44000 */
[----:B------:R-:W-:Y:S01]  /*1400*/  FSEL R3, R8, R3, P2 ;  /* 0x0000000308037208 */ /* 0x000fe20001000000 */
[----:B------:R-:W-:-:S03]  /*1410*/  @P0 VIADD R13, R0, 0x5 ;  /* 0x00000005000d0836 */ /* 0x000fc60000000000 */
[----:B------:R-:W-:-:S04]  /*1420*/  FSETP.GT.AND P3, PT, R12, R3, PT ;  /* 0x000000030c00720b */ /* 0x000fc80003f64000 */
[----:B------:R-:W-:Y:S01]  /*1430*/  FSEL R14, R12, R3, P3 ;  /* 0x000000030c0e7208 */ /* 0x000fe20001800000 */
[----:B------:R-:W-:-:S08]  /*1440*/  @P2 VIADD R13, R0, 0x6 ;  /* 0x00000006000d2836 */ /* 0x000fd00000000000 */
[C---:B------:R-:W-:Y:S02]  /*1450*/  @P3 VIADD R13, R0.reuse, 0x7 ;  /* 0x00000007000d3836 */ /* 0x040fe40000000000 */
[----:B------:R-:W-:-:S07]  /*1460*/  VIADD R0, R0, 0x8 ;  /* 0x0000000800007836 */ /* 0x000fce0000000000 */
.L_x_40:
        /* <DEDUP_REMOVED lines=9> */
[----:B------:R-:W5:Y:S01]  /*1500*/  LD.E R20, desc[UR38][R6.64+0xc] ;  /* 0x00000c2606147980 */ /* 0x000f62000c101900 */
[----:B--2---:R-:W-:-:S04]  /*1510*/  FSETP.GT.AND P0, PT, R3, R14, PT ;  /* 0x0000000e0300720b */ /* 0x004fc80003f04000 */
[----:B------:R-:W-:Y:S02]  /*1520*/  FSEL R3, R3, R14, P0 ;  /* 0x0000000e03037208 */ /* 0x000fe40000000000 */
[----:B------:R-:W-:Y:S02]  /*1530*/  SEL R13, R0, R13, P0 ;  /* 0x0000000d000d7207 */ /* 0x000fe40000000000 */
[----:B---3--:R-:W-:-:S04]  /*1540*/  FSETP.GT.AND P1, PT, R8, R3, PT ;  /* 0x000000030800720b */ /* 0x008fc80003f24000 */
[----:B------:R-:W-:-:S04]  /*1550*/  FSEL R3, R8, R3, P1 ;  /* 0x0000000308037208 */ /* 0x000fc80000800000 */
[----:B----4-:R-:W-:-:S04]  /*1560*/  FSETP.GT.AND P2, PT, R12, R3, PT ;  /* 0x000000030c00720b */ /* 0x010fc80003f44000 */
[----:B------:R-:W-:Y:S02]  /*1570*/  FSEL R3, R12, R3, P2 ;  /* 0x000000030c037208 */ /* 0x000fe40001000000 */
[----:B------:R-:W-:Y:S02]  /*1580*/  @P1 IADD3 R13, PT, PT, R0, 0x1, RZ ;  /* 0x00000001000d1810 */ /* 0x000fe40007ffe0ff */
[----:B-----5:R-:W-:-:S04]  /*1590*/  FSETP.GT.AND P3, PT, R20, R3, PT ;  /* 0x000000031400720b */ /* 0x020fc80003f64000 */
[----:B------:R-:W-:Y:S01]  /*15a0*/  FSEL R14, R20, R3, P3 ;  /* 0x00000003140e7208 */ /* 0x000fe20001800000 */
[----:B------:R-:W-:-:S08]  /*15b0*/  @P2 VIADD R13, R0, 0x2 ;  /* 0x00000002000d2836 */ /* 0x000fd00000000000 */
[C---:B------:R-:W-:Y:S02]  /*15c0*/  @P3 VIADD R13, R0.reuse, 0x3 ;  /* 0x00000003000d3836 */ /* 0x040fe40000000000 */
[----:B------:R-:W-:-:S07]  /*15d0*/  VIADD R0, R0, 0x4 ;  /* 0x0000000400007836 */ /* 0x000fce0000000000 */
.L_x_41:
[----:B------:R-:W-:Y:S05]  /*15e0*/  BRA.U !UP1, `(.L_x_36) ;  /* 0x0000000509a07547 */ /* 0x000fea000b800000 */
[----:B0-----:R-:W-:-:S05]  /*15f0*/  IMAD.WIDE.U32 R6, R0, 0x4, R4 ;  /* 0x0000000400067825 */ /* 0x001fca00078e0004 */
[----:B------:R-:W2:Y:S01]  /*1600*/  LD.E R3, desc[UR38][R6.64] ;  /* 0x0000002606037980 */ /* 0x000ea2000c101900 */
[----:B------:R-:W-:Y:S01]  /*1610*/  UISETP.NE.AND UP0, UPT, UR44, 0x1, UPT ;  /* 0x000000012c00788c */ /* 0x000fe2000bf05270 */
[----:B--2---:R-:W-:-:S04]  /*1620*/  FSETP.GT.AND P0, PT, R3, R14, PT ;  /* 0x0000000e0300720b */ /* 0x004fc80003f04000 */
[----:B------:R-:W-:Y:S02]  /*1630*/  FSEL R14, R3, R14, P0 ;  /* 0x0000000e030e7208 */ /* 0x000fe40000000000 */
[----:B------:R-:W-:Y:S02]  /*1640*/  SEL R13, R0, R13, P0 ;  /* 0x0000000d000d7207 */ /* 0x000fe40000000000 */
[----:B------:R-:W-:Y:S05]  /*1650*/  BRA.U !UP0, `(.L_x_36) ;  /* 0x0000000508847547 */ /* 0x000fea000b800000 */
[----:B------:R-:W2:Y:S01]  /*1660*/  LD.E R3, desc[UR38][R6.64+0x4] ;  /* 0x0000042606037980 */ /* 0x000ea2000c101900 */
[----:B------:R-:W-:Y:S01]  /*1670*/  UISETP.NE.AND UP0, UPT, UR44, 0x2, UPT ;  /* 0x000000022c00788c */ /* 0x000fe2000bf05270 */
[----:B--2---:R-:W-:-:S04]  /*1680*/  FSETP.GT.AND P0, PT, R3, R14, PT ;  /* 0x0000000e0300720b */ /* 0x004fc80003f04000 */
[----:B------:R-:W-:-:S09]  /*1690*/  FSEL R14, R3, R14, P0 ;  /* 0x0000000e030e7208 */ /* 0x000fd20000000000 */
[----:B------:R-:W-:Y:S01]  /*16a0*/  @P0 VIADD R13, R0, 0x1 ;  /* 0x00000001000d0836 */ /* 0x000fe20000000000 */
[----:B------:R-:W-:Y:S06]  /*16b0*/  BRA.U !UP0, `(.L_x_36) ;  /* 0x00000005086c7547 */ /* 0x000fec000b800000 */
[----:B------:R-:W2:Y:S02]  /*16c0*/  LD.E R7, desc[UR38][R6.64+0x8] ;  /* 0x0000082606077980 */ /* 0x000ea4000c101900 */
[----:B--2---:R-:W-:-:S13]  /*16d0*/  FSETP.GT.AND P0, PT, R7, R14, PT ;  /* 0x0000000e0700720b */ /* 0x004fda0003f04000 */
[----:B------:R-:W-:Y:S05]  /*16e0*/  @!P0 BRA `(.L_x_36) ;  /* 0x0000000400608947 */ /* 0x000fea0003800000 */
[----:B------:R-:W-:Y:S01]  /*16f0*/  VIADD R13, R0, 0x2 ;  /* 0x00000002000d7836 */ /* 0x000fe20000000000 */
[----:B------:R-:W-:Y:S01]  /*1700*/  MOV R14, R7 ;  /* 0x00000007000e7202 */ /* 0x000fe20000000f00 */
[----:B------:R-:W-:Y:S06]  /*1710*/  BRA `(.L_x_36) ;  /* 0x0000000400547947 */ /* 0x000fec0003800000 */
.L_x_35:
[----:B------:R-:W-:Y:S01]  /*1720*/  ISETP.NE.AND P0, PT, R2, RZ, PT ;  /* 0x000000ff0200720c */ /* 0x000fe20003f05270 */
[----:B------:R-:W-:-:S12]  /*1730*/  BSSY.RECONVERGENT B2, `(.L_x_42) ;  /* 0x000004a000027945 */ /* 0x000fd80003800200 */
[----:B------:R-:W-:Y:S05]  /*1740*/  @P0 BRA `(.L_x_43) ;  /* 0x0000000400200947 */ /* 0x000fea0003800000 */
[----:B------:R-:W-:Y:S01]  /*1750*/  ISETP.GE.U32.AND P0, PT, R9, 0x8, PT ;  /* 0x000000080900780c */ /* 0x000fe20003f06070 */
[----:B------:R-:W-:-:S12]  /*1760*/  IMAD.MOV.U32 R19, RZ, RZ, RZ ;  /* 0x000000ffff137224 */ /* 0x000fd800078e00ff */
[----:B------:R-:W-:Y:S05]  /*1770*/  @!P0 BRA `(.L_x_44) ;  /* 0x0000000000688947 */ /* 0x000fea0003800000 */
[----:B------:R-:W-:Y:S01]  /*1780*/  BSSY.RECONVERGENT B3, `(.L_x_45) ;  /* 0x0000018000037945 */ /* 0x000fe20003800200 */
[----:B------:R-:W-:-:S07]  /*1790*/  IMAD.MOV.U32 R19, RZ, RZ, RZ ;  /* 0x000000ffff137224 */ /* 0x000fce00078e00ff */
.L_x_46:
[----:B0-----:R-:W-:Y:S02]  /*17a0*/  IMAD.IADD R21, R18, 0x1, R19 ;  /* 0x0000000112157824 */ /* 0x001fe400078e0213 */
[----:B------:R-:W-:-:S04]  /*17b0*/  IMAD.WIDE.U32 R6, R19, 0x4, R4 ;  /* 0x0000000413067825 */ /* 0x000fc800078e0004 */
[----:B------:R-:W-:-:S04]  /*17c0*/  IMAD.WIDE.U32 R20, R21, 0x4, R16 ;  /* 0x0000000415147825 */ /* 0x000fc800078e0010 */
[----:B------:R-:W-:Y:S01]  /*17d0*/  VIADD R19, R19, 0x8 ;  /* 0x0000000813137836 */ /* 0x000fe20000000000 */
[----:B------:R0:W-:Y:S04]  /*17e0*/  STG.E desc[UR38][R20.64], R15 ;  /* 0x0000000f14007986 */ /* 0x0001e8000c101926 */
[----:B------:R0:W-:Y:S01]  /*17f0*/  ST.E desc[UR38][R6.64], R3 ;  /* 0x0000000306007985 */ /* 0x0001e2000c101926 */
[----:B------:R-:W-:-:S03]  /*1800*/  ISETP.NE.AND P0, PT, R19, UR36, PT ;  /* 0x0000002413007c0c */ /* 0x000fc6000bf05270 */
[----:B------:R0:W-:Y:S04]  /*1810*/  STG.E desc[UR38][R20.64+0x4], R15 ;  /* 0x0000040f14007986 */ /* 0x0001e8000c101926 */
[----:B------:R0:W-:Y:S04]  /*1820*/  ST.E desc[UR38][R6.64+0x4], R3 ;  /* 0x0000040306007985 */ /* 0x0001e8000c101926 */
        /* <DEDUP_REMOVED lines=11> */
[----:B------:R0:W-:Y:S01]  /*18e0*/  ST.E desc[UR38][R6.64+0x1c], R3 ;  /* 0x00001c0306007985 */ /* 0x0001e2000c101926 */
[----:B------:R-:W-:Y:S05]  /*18f0*/  @P0 BRA `(.L_x_46) ;  /* 0xfffffffc00a80947 */ /* 0x000fea000383ffff */
[----:B------:R-:W-:Y:S05]  /*1900*/  BSYNC.RECONVERGENT B3 ;  /* 0x0000000000037941 */ /* 0x000fea0003800200 */
.L_x_45:
[----:B------:R-:W-:-:S07]  /*1910*/  IMAD.U32 R19, RZ, RZ, UR36 ;  /* 0x00000024ff137e24 */ /* 0x000fce000f8e00ff */
.L_x_44:
[----:B------:R-:W-:-:S09]  /*1920*/  UISETP.NE.AND UP0, UPT, UR43, URZ, UPT ;  /* 0x000000ff2b00728c */ /* 0x000fd2000bf05270 */
[----:B------:R-:W-:Y:S05]  /*1930*/  BRA.U !UP0, `(.L_x_43) ;  /* 0x0000000108a47547 */ /* 0x000fea000b800000 */
[----:B------:R-:W-:Y:S02]  /*1940*/  UIADD3 UR4, UPT, UPT, UR43, -0x1, URZ ;  /* 0xffffffff2b047890 */ /* 0x000fe4000fffe0ff */
[----:B------:R-:W-:Y:S02]  /*1950*/  UISETP.NE.AND UP1, UPT, UR44, URZ, UPT ;  /* 0x000000ff2c00728c */ /* 0x000fe4000bf25270 */
[----:B------:R-:W-:-:S09]  /*1960*/  UISETP.GE.U32.AND UP0, UPT, UR4, 0x3, UPT ;  /* 0x000000030400788c */ /* 0x000fd2000bf06070 */
[----:B------:R-:W-:Y:S05]  /*1970*/  BRA.U !UP0, `(.L_x_47) ;  /* 0x0000000108407547 */ /* 0x000fea000b800000 */
[CC--:B0-----:R-:W-:Y:S01]  /*1980*/  IADD3 R7, P0, PT, R18.reuse, R19.reuse, RZ ;  /* 0x0000001312077210 */ /* 0x0c1fe20007f1e0ff */
[----:B------:R-:W-:Y:S01]  /*1990*/  IMAD.WIDE.U32 R20, R19, 0x4, R4 ;  /* 0x0000000413147825 */ /* 0x000fe200078e0004 */
[----:B------:R-:W-:-:S03]  /*19a0*/  IADD3 R27, PT, PT, R18, R19, RZ ;  /* 0x00000013121b7210 */ /* 0x000fc60007ffe0ff */
[----:B------:R-:W-:Y:S01]  /*19b0*/  IMAD.X R0, RZ, RZ, RZ, P0 ;  /* 0x000000ffff007224 */ /* 0x000fe200000e06ff */
[----:B------:R-:W-:Y:S01]  /*19c0*/  LEA R6, P0, R7, R16, 0x2 ;  /* 0x0000001007067211 */ /* 0x000fe200078010ff */
[----:B------:R-:W-:-:S03]  /*19d0*/  IMAD.WIDE.U32 R26, R27, 0x4, R16 ;  /* 0x000000041b1a7825 */ /* 0x000fc600078e0010 */
[----:B------:R-:W-:Y:S01]  /*19e0*/  LEA.HI.X R7, R7, R17, R0, 0x2, P0 ;  /* 0x0000001107077211 */ /* 0x000fe200000f1400 */
[----:B------:R-:W-:Y:S01]  /*19f0*/  VIADD R19, R19, 0x4 ;  /* 0x0000000413137836 */ /* 0x000fe20000000000 */
[----:B------:R1:W-:Y:S04]  /*1a00*/  STG.E desc[UR38][R26.64], R15 ;  /* 0x0000000f1a007986 */ /* 0x0003e8000c101926 */
[----:B------:R1:W-:Y:S04]  /*1a10*/  ST.E desc[UR38][R20.64], R3 ;  /* 0x0000000314007985 */ /* 0x0003e8000c101926 */
[----:B------:R1:W-:Y:S04]  /*1a20*/  STG.E desc[UR38][R6.64+0x4], R15 ;  /* 0x0000040f06007986 */ /* 0x0003e8000c101926 */
[----:B------:R1:W-:Y:S04]  /*1a30*/  ST.E desc[UR38][R20.64+0x4], R3 ;  /* 0x0000040314007985 */ /* 0x0003e8000c101926 */
[----:B------:R1:W-:Y:S04]  /*1a40*/  STG.E desc[UR38][R6.64+0x8], R15 ;  /* 0x0000080f06007986 */ /* 0x0003e8000c101926 */
[----:B------:R1:W-:Y:S04]  /*1a50*/  ST.E desc[UR38][R20.64+0x8], R3 ;  /* 0x0000080314007985 */ /* 0x0003e8000c101926 */
[----:B------:R1:W-:Y:S04]  /*1a60*/  STG.E desc[UR38][R6.64+0xc], R15 ;  /* 0x00000c0f06007986 */ /* 0x0003e8000c101926 */
[----:B------:R1:W-:Y:S02]  /*1a70*/  ST.E desc[UR38][R20.64+0xc], R3 ;  /* 0x00000c0314007985 */ /* 0x0003e4000c101926 */
.L_x_47:
[----:B------:R-:W-:Y:S05]  /*1a80*/  BRA.U !UP1, `(.L_x_43) ;  /* 0x0000000109507547 */ /* 0x000fea000b800000 */
[----:B------:R-:W-:Y:S01]  /*1a90*/  UISETP.NE.AND UP0, UPT, UR44, 0x1, UPT ;  /* 0x000000012c00788c */ /* 0x000fe2000bf05270 */
[----:B------:R-:W-:-:S08]  /*1aa0*/  LOP3.LUT P0, RZ, R9, 0x1, RZ, 0xc0, !PT ;  /* 0x0000000109ff7812 */ /* 0x000fd0000780c0ff */
[----:B------:R-:W-:Y:S05]  /*1ab0*/  BRA.U !UP0, `(.L_x_48) ;  /* 0x0000000108307547 */ /* 0x000fea000b800000 */
[C---:B01----:R-:W-:Y:S01]  /*1ac0*/  IADD3 R7, P1, PT, R18.reuse, R19, RZ ;  /* 0x0000001312077210 */ /* 0x043fe20007f3e0ff */
[----:B------:R-:W-:Y:S02]  /*1ad0*/  IMAD.IADD R21, R18, 0x1, R19 ;  /* 0x0000000112157824 */ /* 0x000fe400078e0213 */
[----:B------:R-:W-:-:S04]  /*1ae0*/  IMAD.WIDE.U32 R8, R19, 0x4, R4 ;  /* 0x0000000413087825 */ /* 0x000fc800078e0004 */
        /* <DEDUP_REMOVED lines=8> */
[----:B------:R2:W-:Y:S02]  /*1b70*/  ST.E desc[UR38][R8.64+0x4], R3 ;  /* 0x0000040308007985 */ /* 0x0005e4000c101926 */
.L_x_48:
[----:B012---:R-:W-:Y:S01]  /*1b80*/  @P0 IADD3 R7, PT, PT, R18, R19, RZ ;  /* 0x0000001312070210 */ /* 0x007fe20007ffe0ff */
[----:B------:R-:W-:-:S04]  /*1b90*/  @P0 IMAD.WIDE.U32 R8, R19, 0x4, R4 ;  /* 0x0000000413080825 */ /* 0x000fc800078e0004 */
[----:B------:R-:W-:-:S05]  /*1ba0*/  @P0 IMAD.WIDE.U32 R6, R7, 0x4, R16 ;  /* 0x0000000407060825 */ /* 0x000fca00078e0010 */
[----:B------:R2:W-:Y:S04]  /*1bb0*/  @P0 STG.E desc[UR38][R6.64], R15 ;  /* 0x0000000f06000986 */ /* 0x0005e8000c101926 */
[----:B------:R2:W-:Y:S02]  /*1bc0*/  @P0 ST.E desc[UR38][R8.64], R3 ;  /* 0x0000000308000985 */ /* 0x0005e4000c101926 */
.L_x_43:
[----:B------:R-:W-:Y:S05]  /*1bd0*/  BSYNC.RECONVERGENT B2 ;  /* 0x0000000000027941 */ /* 0x000fea0003800200 */
.L_x_42:
[----:B012---:R-:W-:Y:S01]  /*1be0*/  IMAD.IADD R7, R18, 0x1, R2 ;  /* 0x0000000112077824 */ /* 0x007fe200078e0202 */
        /* <DEDUP_REMOVED lines=8> */
.L_x_36:
[----:B------:R-:W-:Y:S05]  /*1c70*/  BSYNC.RECONVERGENT B1 ;  /* 0x0000000000017941 */ /* 0x000fea0003800200 */
.L_x_34:
[----:B------:R-:W1:Y:S01]  /*1c80*/  LDCU UR4, c[0x0][0x384] ;  /* 0x00007080ff0477ac */ /* 0x000e620008000800 */
[----:B0-----:R-:W-:-:S05]  /*1c90*/  VIADD R15, R15, 0x1 ;  /* 0x000000010f0f7836 */ /* 0x001fca0000000000 */
[----:B-1----:R-:W-:-:S13]  /*1ca0*/  ISETP.NE.AND P0, PT, R15, UR4, PT ;  /* 0x000000040f007c0c */ /* 0x002fda000bf05270 */
[----:B------:R-:W-:Y:S05]  /*1cb0*/  @P0 BRA `(.L_x_49) ;  /* 0xffffffec004c0947 */ /* 0x000fea000383ffff */
[----:B------:R-:W-:Y:S05]  /*1cc0*/  BSYNC.RECONVERGENT B0 ;  /* 0x0000000000007941 */ /* 0x000fea0003800200 */
.L_x_30:
[----:B------:R-:W-:Y:S01]  /*1cd0*/  ISETP.NE.AND P0, PT, R2, RZ, PT ;  /* 0x000000ff0200720c */ /* 0x000fe20003f05270 */
[----:B------:R-:W-:Y:S01]  /*1ce0*/  BSSY.RECONVERGENT B0, `(.L_x_50) ;  /* 0x0000073000007945 */ /* 0x000fe20003800200 */
[----:B------:R-:W-:-:S11]  /*1cf0*/  SHF.R.S32.HI R0, RZ, 0x1f, R25 ;  /* 0x0000001fff007819 */ /* 0x000fd60000011419 */
[----:B------:R-:W-:Y:S05]  /*1d00*/  @!P0 BRA `(.L_x_51) ;  /* 0x0000000000208947 */ /* 0x000fea0003800000 */
[C---:B------:R-:W-:Y:S02]  /*1d10*/  IMAD.IADD R7, R18.reuse, 0x1, R13 ;  /* 0x0000000112077824 */ /* 0x040fe400078e020d */
[----:B------:R-:W-:-:S04]  /*1d20*/  IMAD.WIDE.U32 R18, R18, 0x4, R16 ;  /* 0x0000000412127825 */ /* 0x000fc800078e0010 */
[----:B------:R-:W-:Y:S01]  /*1d30*/  IMAD.WIDE R6, R7, 0x4, R16 ;  /* 0x0000000407067825 */ /* 0x000fe200078e0210 */
[----:B------:R-:W2:Y:S04]  /*1d40*/  LDG.E R3, desc[UR38][R18.64] ;  /* 0x0000002612037981 */ /* 0x000ea8000c1e1900 */
[----:B------:R-:W3:Y:S04]  /*1d50*/  LDG.E R9, desc[UR38][R6.64] ;  /* 0x0000002606097981 */ /* 0x000ee8000c1e1900 */
[----:B---3--:R0:W-:Y:S04]  /*1d60*/  STG.E desc[UR38][R18.64], R9 ;  /* 0x0000000912007986 */ /* 0x0081e8000c101926 */
[----:B--2---:R0:W-:Y:S01]  /*1d70*/  STG.E desc[UR38][R6.64], R3 ;  /* 0x0000000306007986 */ /* 0x0041e2000c101926 */
[----:B------:R-:W-:Y:S05]  /*1d80*/  BRA `(.L_x_52) ;  /* 0x0000000400a07947 */ /* 0x000fea0003800000 */
.L_x_51:
[----:B------:R-:W0:Y:S01]  /*1d90*/  LDCU UR4, c[0x0][0x394] ;  /* 0x00007280ff0477ac */ /* 0x000e220008000800 */
[----:B------:R-:W-:Y:S01]  /*1da0*/  IADD3 R2, P0, PT, R25, R24, RZ ;  /* 0x0000001819027210 */ /* 0x000fe20007f1e0ff */
[----:B------:R-:W1:Y:S04]  /*1db0*/  LDCU.64 UR6, c[0x0][0x3a8] ;  /* 0x00007500ff0677ac */ /* 0x000e680008000a00 */
[----:B------:R-:W-:Y:S01]  /*1dc0*/  IMAD.X R3, RZ, RZ, R0, P0 ;  /* 0x000000ffff037224 */ /* 0x000fe200000e0600 */
[----:B0-----:R-:W-:-:S04]  /*1dd0*/  UIADD3 UR4, UPT, UPT, UR4, -0x1, URZ ;  /* 0xffffffff04047890 */ /* 0x001fc8000fffe0ff */
[----:B------:R-:W-:Y:S01]  /*1de0*/  UISETP.GE.U32.AND UP0, UPT, UR4, 0xf, UPT ;  /* 0x0000000f0400788c */ /* 0x000fe2000bf06070 */
[----:B-1----:R-:W-:-:S04]  /*1df0*/  LEA R6, P0, R2, UR6, 0x2 ;  /* 0x0000000602067c11 */ /* 0x002fc8000f8010ff */
[----:B------:R-:W-:Y:S01]  /*1e00*/  LEA.HI.X R7, R2, UR7, R3, 0x2, P0 ;  /* 0x0000000702077c11 */ /* 0x000fe200080f1403 */
[----:B------:R-:W-:-:S03]  /*1e10*/  HFMA2 R3, -RZ, RZ, 0, 0 ;  /* 0x00000000ff037431 */ /* 0x000fc600000001ff */
[----:B------:R-:W-:Y:S05]  /*1e20*/  BRA.U !UP0, `(.L_x_53) ;  /* 0x0000000108887547 */ /* 0x000fea000b800000 */
[----:B------:R0:W5:Y:S01]  /*1e30*/  LDG.E R9, desc[UR38][R6.64] ;  /* 0x0000002606097981 */ /* 0x000162000c1e1900 */
[----:B------:R-:W-:Y:S01]  /*1e40*/  BSSY.RECONVERGENT B1, `(.L_x_54) ;  /* 0x000001f000017945 */ /* 0x000fe20003800200 */
[----:B------:R-:W-:-:S07]  /*1e50*/  IMAD.MOV.U32 R11, RZ, RZ, RZ ;  /* 0x000000ffff0b7224 */ /* 0x000fce00078e00ff */
.L_x_55:
[----:B---3--:R-:W-:-:S04]  /*1e60*/  IMAD.IADD R3, R18, 0x1, R11 ;  /* 0x0000000112037824 */ /* 0x008fc800078e020b */
[----:B------:R-:W-:-:S05]  /*1e70*/  IMAD.WIDE.U32 R2, R3, 0x4, R16 ;  /* 0x0000000403027825 */ /* 0x000fca00078e0010 */
[----:B-----5:R-:W-:Y:S04]  /*1e80*/  STG.E desc[UR38][R2.64], R9 ;  /* 0x0000000902007986 */ /* 0x020fe8000c101926 */
[----:B------:R-:W2:Y:S04]  /*1e90*/  LDG.E R13, desc[UR38][R6.64] ;  /* 0x00000026060d7981 */ /* 0x000ea8000c1e1900 */
[----:B--2---:R-:W-:Y:S04]  /*1ea0*/  STG.E desc[UR38][R2.64+0x4], R13 ;  /* 0x0000040d02007986 */ /* 0x004fe8000c101926 */
[----:B------:R1:W-:Y:S04]  /*1eb0*/  STG.E desc[UR38][R2.64+0x8], R13 ;  /* 0x0000080d02007986 */ /* 0x0003e8000c101926 */
[----:B------:R-:W2:Y:S04]  /*1ec0*/  LDG.E R15, desc[UR38][R6.64] ;  /* 0x00000026060f7981 */ /* 0x000ea8000c1e1900 */
[----:B--2---:R-:W-:Y:S04]  /*1ed0*/  STG.E desc[UR38][R2.64+0xc], R15 ;  /* 0x00000c0f02007986 */ /* 0x004fe8000c101926 */
[----:B------:R2:W-:Y:S04]  /*1ee0*/  STG.E desc[UR38][R2.64+0x10], R15 ;  /* 0x0000100f02007986 */ /* 0x0005e8000c101926 */
[----:B------:R-:W3:Y:S04]  /*1ef0*/  LDG.E R19, desc[UR38][R6.64] ;  /* 0x0000002606137981 */ /* 0x000ee8000c1e1900 */
[----:B---3--:R3:W-:Y:S04]  /*1f00*/  STG.E desc[UR38][R2.64+0x14], R19 ;  /* 0x0000141302007986 */ /* 0x0087e8000c101926 */
[----:B------:R3:W-:Y:S04]  /*1f10*/  STG.E desc[UR38][R2.64+0x18], R19 ;  /* 0x0000181302007986 */ /* 0x0007e8000c101926 */
[----:B------:R-:W4:Y:S04]  /*1f20*/  LDG.E R21, desc[UR38][R6.64] ;  /* 0x0000002606157981 */ /* 0x000f28000c1e1900 */
[----:B----4-:R3:W-:Y:S04]  /*1f30*/  STG.E desc[UR38][R2.64+0x1c], R21 ;  /* 0x00001c1502007986 */ /* 0x0107e8000c101926 */
[----:B------:R3:W-:Y:S04]  /*1f40*/  STG.E desc[UR38][R2.64+0x20], R21 ;  /* 0x0000201502007986 */ /* 0x0007e8000c101926 */
[----:B------:R-:W4:Y:S04]  /*1f50*/  LDG.E R27, desc[UR38][R6.64] ;  /* 0x00000026061b7981 */ /* 0x000f28000c1e1900 */
[----:B----4-:R3:W-:Y:S04]  /*1f60*/  STG.E desc[UR38][R2.64+0x24], R27 ;  /* 0x0000241b02007986 */ /* 0x0107e8000c101926 */
[----:B------:R3:W-:Y:S04]  /*1f70*/  STG.E desc[UR38][R2.64+0x28], R27 ;  /* 0x0000281b02007986 */ /* 0x0007e8000c101926 */
[----:B-1----:R-:W4:Y:S04]  /*1f80*/  LDG.E R13, desc[UR38][R6.64] ;  /* 0x00000026060d7981 */ /* 0x002f28000c1e1900 */
[----:B----4-:R3:W-:Y:S04]  /*1f90*/  STG.E desc[UR38][R2.64+0x2c], R13 ;  /* 0x00002c0d02007986 */ /* 0x0107e8000c101926 */
[----:B------:R3:W-:Y:S04]  /*1fa0*/  STG.E desc[UR38][R2.64+0x30], R13 ;  /* 0x0000300d02007986 */ /* 0x0007e8000c101926 */
[----:B--2---:R-:W2:Y:S04]  /*1fb0*/  LDG.E R15, desc[UR38][R6.64] ;  /* 0x00000026060f7981 */ /* 0x004ea8000c1e1900 */
[----:B--2---:R3:W-:Y:S04]  /*1fc0*/  STG.E desc[UR38][R2.64+0x34], R15 ;  /* 0x0000340f02007986 */ /* 0x0047e8000c101926 */
[----:B------:R3:W-:Y:S04]  /*1fd0*/  STG.E desc[UR38][R2.64+0x38], R15 ;  /* 0x0000380f02007986 */ /* 0x0007e8000c101926 */
[----:B------:R-:W2:Y:S01]  /*1fe0*/  LDG.E R9, desc[UR38][R6.64] ;  /* 0x0000002606097981 */ /* 0x000ea2000c1e1900 */
[----:B------:R-:W-:-:S05]  /*1ff0*/  VIADD R11, R11, 0x10 ;  /* 0x000000100b0b7836 */ /* 0x000fca0000000000 */
[----:B------:R-:W-:Y:S01]  /*2000*/  ISETP.NE.AND P0, PT, R11, UR45, PT ;  /* 0x0000002d0b007c0c */ /* 0x000fe2000bf05270 */
[----:B--2---:R3:W-:-:S12]  /*2010*/  STG.E desc[UR38][R2.64+0x3c], R9 ;  /* 0x00003c0902007986 */ /* 0x0047d8000c101926 */
[----:B------:R-:W-:Y:S05]  /*2020*/  @P0 BRA `(.L_x_55) ;  /* 0xfffffffc008c0947 */ /* 0x000fea000383ffff */
[----:B------:R-:W-:Y:S05]  /*2030*/  BSYNC.RECONVERGENT B1 ;  /* 0x0000000000017941 */ /* 0x000fea0003800200 */
.L_x_54:
[----:B---3--:R-:W-:-:S07]  /*2040*/  IMAD.U32 R3, RZ, RZ, UR45 ;  /* 0x0000002dff037e24 */ /* 0x008fce000f8e00ff */
.L_x_53:
[----:B------:R-:W-:Y:S01]  /*2050*/  UISETP.NE.AND UP0, UPT, UR37, URZ, UPT ;  /* 0x000000ff2500728c */ /* 0x000fe2000bf05270 */
[----:B------:R-:W-:-:S08]  /*2060*/  IMAD.MOV.U32 R2, RZ, RZ, 0x1 ;  /* 0x00000001ff027424 */ /* 0x000fd000078e00ff */
[----:B------:R-:W-:Y:S05]  /*2070*/  BRA.U !UP0, `(.L_x_52) ;  /* 0x0000000108e47547 */ /* 0x000fea000b800000 */
[----:B------:R-:W-:Y:S02]  /*2080*/  UIADD3 UR4, UPT, UPT, UR37, -0x1, URZ ;  /* 0xffffffff25047890 */ /* 0x000fe4000fffe0ff */
[----:B------:R-:W-:Y:S02]  /*2090*/  UISETP.NE.AND UP1, UPT, UR43, URZ, UPT ;  /* 0x000000ff2b00728c */ /* 0x000fe4000bf25270 */
[----:B------:R-:W-:-:S09]  /*20a0*/  UISETP.GE.U32.AND UP0, UPT, UR4, 0x7, UPT ;  /* 0x000000070400788c */ /* 0x000fd2000bf06070 */
[----:B------:R-:W-:Y:S05]  /*20b0*/  BRA.U !UP0, `(.L_x_56) ;  /* 0x00000001084c7547 */ /* 0x000fea000b800000 */
[----:B------:R-:W2:Y:S01]  /*20c0*/  LDG.E R13, desc[UR38][R6.64] ;  /* 0x00000026060d7981 */ /* 0x000ea2000c1e1900 */
[CC--:B------:R-:W-:Y:S02]  /*20d0*/  IADD3 R9, P0, PT, R18.reuse, R3.reuse, RZ ;  /* 0x0000000312097210 */ /* 0x0c0fe40007f1e0ff */
[----:B------:R-:W-:-:S03]  /*20e0*/  IADD3 R11, PT, PT, R18, R3, RZ ;  /* 0x00000003120b7210 */ /* 0x000fc60007ffe0ff */
[----:B------:R-:W-:Y:S01]  /*20f0*/  IMAD.X R12, RZ, RZ, RZ, P0 ;  /* 0x000000ffff0c7224 */ /* 0x000fe200000e06ff */
[----:B------:R-:W-:Y:S01]  /*2100*/  LEA R8, P0, R9, R16, 0x2 ;  /* 0x0000001009087211 */ /* 0x000fe200078010ff */
[----:B------:R-:W-:-:S03]  /*2110*/  IMAD.WIDE.U32 R10, R11, 0x4, R16 ;  /* 0x000000040b0a7825 */ /* 0x000fc600078e0010 */
[----:B------:R-:W-:Y:S02]  /*2120*/  LEA.HI.X R9, R9, R17, R12, 0x2, P0 ;  /* 0x0000001109097211 */ /* 0x000fe400000f140c */
[----:B--2---:R1:W-:Y:S04]  /*2130*/  STG.E desc[UR38][R10.64], R13 ;  /* 0x0000000d0a007986 */ /* 0x0043e8000c101926 */
[----:B------:R1:W-:Y:S04]  /*2140*/  STG.E desc[UR38][R8.64+0x4], R13 ;  /* 0x0000040d08007986 */ /* 0x0003e8000c101926 */
[----:B------:R-:W2:Y:S04]  /*2150*/  LDG.E R15, desc[UR38][R6.64] ;  /* 0x00000026060f7981 */ /* 0x000ea8000c1e1900 */
[----:B--2---:R1:W-:Y:S04]  /*2160*/  STG.E desc[UR38][R8.64+0x8], R15 ;  /* 0x0000080f08007986 */ /* 0x0043e8000c101926 */
[----:B------:R1:W-:Y:S04]  /*2170*/  STG.E desc[UR38][R8.64+0xc], R15 ;  /* 0x00000c0f08007986 */ /* 0x0003e8000c101926 */
[----:B------:R-:W2:Y:S04]  /*2180*/  LDG.E R19, desc[UR38][R6.64] ;  /* 0x0000002606137981 */ /* 0x000ea8000c1e1900 */
[----:B--2---:R1:W-:Y:S04]  /*2190*/  STG.E desc[UR38][R8.64+0x10], R19 ;  /* 0x0000101308007986 */ /* 0x0043e8000c101926 */
[----:B------:R1:W-:Y:S04]  /*21a0*/  STG.E desc[UR38][R8.64+0x14], R19 ;  /* 0x0000141308007986 */ /* 0x0003e8000c101926 */
[----:B------:R-:W2:Y:S01]  /*21b0*/  LDG.E R21, desc[UR38][R6.64] ;  /* 0x0000002606157981 */ /* 0x000ea2000c1e1900 */
[----:B------:R-:W-:-:S03]  /*21c0*/  VIADD R3, R3, 0x8 ;  /* 0x0000000803037836 */ /* 0x000fc60000000000 */
[----:B--2---:R1:W-:Y:S04]  /*21d0*/  STG.E desc[UR38][R8.64+0x18], R21 ;  /* 0x0000181508007986 */ /* 0x0043e8000c101926 */
[----:B------:R1:W-:Y:S02]  /*21e0*/  STG.E desc[UR38][R8.64+0x1c], R21 ;  /* 0x00001c1508007986 */ /* 0x0003e4000c101926 */
.L_x_56:
[----:B------:R-:W-:Y:S05]  /*21f0*/  BRA.U !UP1, `(.L_x_52) ;  /* 0x0000000109847547 */ /* 0x000fea000b800000 */
[----:B------:R-:W-:Y:S02]  /*2200*/  UIADD3 UR4, UPT, UPT, UR43, -0x1, URZ ;  /* 0xffffffff2b047890 */ /* 0x000fe4000fffe0ff */
[----:B------:R-:W-:Y:S02]  /*2210*/  UISETP.NE.AND UP1, UPT, UR44, URZ, UPT ;  /* 0x000000ff2c00728c */ /* 0x000fe4000bf25270 */
[----:B------:R-:W-:-:S09]  /*2220*/  UISETP.GE.U32.AND UP0, UPT, UR4, 0x3, UPT ;  /* 0x000000030400788c */ /* 0x000fd2000bf06070 */
[----:B------:R-:W-:Y:S05]  /*2230*/  BRA.U !UP0, `(.L_x_57) ;  /* 0x0000000108347547 */ /* 0x000fea000b800000 */
[----:B-1----:R-:W2:Y:S01]  /*2240*/  LDG.E R13, desc[UR38][R6.64] ;  /* 0x00000026060d7981 */ /* 0x002ea2000c1e1900 */
[C---:B------:R-:W-:Y:S01]  /*2250*/  IADD3 R9, P0, PT, R18.reuse, R3, RZ ;  /* 0x0000000312097210 */ /* 0x040fe20007f1e0ff */
[----:B------:R-:W-:-:S04]  /*2260*/  IMAD.IADD R11, R18, 0x1, R3 ;  /* 0x00000001120b7824 */ /* 0x000fc800078e0203 */
[----:B------:R-:W-:Y:S01]  /*2270*/  IMAD.X R12, RZ, RZ, RZ, P0 ;  /* 0x000000ffff0c7224 */ /* 0x000fe200000e06ff */
[----:B------:R-:W-:Y:S01]  /*2280*/  LEA R8, P0, R9, R16, 0x2 ;  /* 0x0000001009087211 */ /* 0x000fe200078010ff */
[----:B------:R-:W-:-:S03]  /*2290*/  IMAD.WIDE.U32 R10, R11, 0x4, R16 ;  /* 0x000000040b0a7825 */ /* 0x000fc600078e0010 */
[----:B------:R-:W-:Y:S02]  /*22a0*/  LEA.HI.X R9, R9, R17, R12, 0x2, P0 ;  /* 0x0000001109097211 */ /* 0x000fe400000f140c */
[----:B--2---:R2:W-:Y:S04]  /*22b0*/  STG.E desc[UR38][R10.64], R13 ;  /* 0x0000000d0a007986 */ /* 0x0045e8000c101926 */
[----:B------:R2:W-:Y:S04]  /*22c0*/  STG.E desc[UR38][R8.64+0x4], R13 ;  /* 0x0000040d08007986 */ /* 0x0005e8000c101926 */
[----:B------:R-:W3:Y:S01]  /*22d0*/  LDG.E R15, desc[UR38][R6.64] ;  /* 0x00000026060f7981 */ /* 0x000ee2000c1e1900 */
[----:B------:R-:W-:-:S03]  /*22e0*/  VIADD R3, R3, 0x4 ;  /* 0x0000000403037836 */ /* 0x000fc60000000000 */
[----:B---3--:R2:W-:Y:S04]  /*22f0*/  STG.E desc[UR38][R8.64+0x8], R15 ;  /* 0x0000080f08007986 */ /* 0x0085e8000c101926 */
[----:B------:R2:W-:Y:S02]  /*2300*/  STG.E desc[UR38][R8.64+0xc], R15 ;  /* 0x00000c0f08007986 */ /* 0x0005e4000c101926 */
.L_x_57:
[----:B------:R-:W-:Y:S05]  /*2310*/  BRA.U !UP1, `(.L_x_52) ;  /* 0x00000001093c7547 */ /* 0x000fea000b800000 */
[----:B-12---:R-:W2:Y:S01]  /*2320*/  LDG.E R11, desc[UR38][R6.64] ;  /* 0x00000026060b7981 */ /* 0x006ea2000c1e1900 */
[----:B------:R-:W-:Y:S01]  /*2330*/  IADD3 R9, PT, PT, R18, R3, RZ ;  /* 0x0000000312097210 */ /* 0x000fe20007ffe0ff */
[----:B------:R-:W-:-:S04]  /*2340*/  UISETP.NE.AND UP0, UPT, UR44, 0x1, UPT ;  /* 0x000000012c00788c */ /* 0x000fc8000bf05270 */
[----:B------:R-:W-:-:S05]  /*2350*/  IMAD.WIDE.U32 R8, R9, 0x4, R16 ;  /* 0x0000000409087825 */ /* 0x000fca00078e0010 */
[----:B--2---:R3:W-:Y:S01]  /*2360*/  STG.E desc[UR38][R8.64], R11 ;  /* 0x0000000b08007986 */ /* 0x0047e2000c101926 */
[----:B------:R-:W-:Y:S05]  /*2370*/  BRA.U !UP0, `(.L_x_52) ;  /* 0x0000000108247547 */ /* 0x000fea000b800000 */
[----:B------:R-:W-:Y:S01]  /*2380*/  IADD3 R3, P0, PT, R18, R3, RZ ;  /* 0x0000000312037210 */ /* 0x000fe20007f1e0ff */
[----:B------:R-:W-:-:S04]  /*2390*/  UISETP.NE.AND UP0, UPT, UR44, 0x2, UPT ;  /* 0x000000022c00788c */ /* 0x000fc8000bf05270 */
[----:B---3--:R-:W-:Y:S01]  /*23a0*/  IMAD.X R9, RZ, RZ, RZ, P0 ;  /* 0x000000ffff097224 */ /* 0x008fe200000e06ff */
[----:B------:R-:W-:-:S04]  /*23b0*/  LEA R8, P0, R3, R16, 0x2 ;  /* 0x0000001003087211 */ /* 0x000fc800078010ff */
[----:B------:R-:W-:-:S05]  /*23c0*/  LEA.HI.X R9, R3, R17, R9, 0x2, P0 ;  /* 0x0000001103097211 */ /* 0x000fca00000f1409 */
[----:B------:R4:W-:Y:S01]  /*23d0*/  STG.E desc[UR38][R8.64+0x4], R11 ;  /* 0x0000040b08007986 */ /* 0x0009e2000c101926 */
[----:B------:R-:W-:Y:S05]  /*23e0*/  BRA.U !UP0, `(.L_x_52) ;  /* 0x0000000108087547 */ /* 0x000fea000b800000 */
[----:B0-----:R-:W2:Y:S04]  /*23f0*/  LDG.E R7, desc[UR38][R6.64] ;  /* 0x0000002606077981 */ /* 0x001ea8000c1e1900 */
[----:B--2---:R0:W-:Y:S02]  /*2400*/  STG.E desc[UR38][R8.64+0x8], R7 ;  /* 0x0000080708007986 */ /* 0x0041e4000c101926 */
.L_x_52:
[----:B------:R-:W-:Y:S05]  /*2410*/  BSYNC.RECONVERGENT B0 ;  /* 0x0000000000007941 */ /* 0x000fea0003800200 */
.L_x_50:
[----:B------:R-:W5:Y:S01]  /*2420*/  LDCU.64 UR4, c[0x0][0x3b8] ;  /* 0x00007700ff0477ac */ /* 0x000f620008000a00 */
[----:B0-----:R-:W-:-:S05]  /*2430*/  IADD3 R3, P0, PT, R25, R24, RZ ;  /* 0x0000001819037210 */ /* 0x001fca0007f1e0ff */
[----:B-1234-:R-:W-:Y:S01]  /*2440*/  IMAD.X R8, RZ, RZ, R0, P0 ;  /* 0x000000ffff087224 */ /* 0x01efe200000e0600 */
[----:B------:R-:W-:Y:S02]  /*2450*/  MOV R0, 0x8 ;  /* 0x0000000800007802 */ /* 0x000fe40000000f00 */
[----:B-----5:R-:W-:-:S04]  /*2460*/  LEA R6, P0, R3, UR4, 0x2 ;  /* 0x0000000403067c11 */ /* 0x020fc8000f8010ff */
[----:B------:R-:W-:Y:S02]  /*2470*/  LEA.HI.X R7, R3, UR5, R8, 0x2, P0 ;  /* 0x0000000503077c11 */ /* 0x000fe400080f1408 */
[----:B------:R0:W1:Y:S03]  /*2480*/  LDC.64 R8, c[0x4][R0] ;  /* 0x0100000000087b82 */ /* 0x0000660000000a00 */
[----:B------:R0:W-:Y:S04]  /*2490*/  STG.E desc[UR38][R6.64], R2 ;  /* 0x0000000206007986 */ /* 0x0001e8000c101926 */
[----:B------:R-:W-:-:S07]  /*24a0*/  LEPC R20, `(.L_x_58) ;  /* 0x000000001014794e */ /* 0x000fce0000000000 */
[----:B01----:R-:W-:Y:S05]  /*24b0*/  CALL.ABS.NOINC R8 ;  /* 0x0000000008007343 */ /* 0x003fea0003c00000 */
.L_x_58:
[----:B------:R-:W0:Y:S01]  /*24c0*/  LDCU UR4, c[0x0][0x388] ;  /* 0x00007100ff0477ac */ /* 0x000e220008000800 */
[----:B------:R-:W-:-:S05]  /*24d0*/  VIADD R24, R24, UR41 ;  /* 0x0000002918187c36 */ /* 0x000fca0008000000 */
[----:B0-----:R-:W-:-:S13]  /*24e0*/  ISETP.GE.AND P0, PT, R24, UR4, PT ;  /* 0x0000000418007c0c */ /* 0x001fda000bf06270 */
[----:B------:R-:W-:Y:S05]  /*24f0*/  @!P0 BRA `(.L_x_59) ;  /* 0xffffffe000e08947 */ /* 0x000fea000383ffff */
[----:B------:R-:W-:Y:S05]  /*2500*/  EXIT ;  /* 0x000000000000794d */ /* 0x000fea0003800000 */
.L_x_16:
[----:B------:R-:W-:-:S09]  /*2510*/  UISETP.GE.AND UP0, UPT, UR40, 0x1, UPT ;  /* 0x000000012800788c */ /* 0x000fd2000bf06270 */
[----:B------:R-:W-:Y:S05]  /*2520*/  BRA.U !UP0, `(.L_x_60) ;  /* 0x0000000908287547 */ /* 0x000fea000b800000 */
[----:B------:R-:W-:Y:S02]  /*2530*/  ULOP3.LUT UR36, UR40, 0xf, URZ, 0xc0, !UPT ;  /* 0x0000000f28247892 */ /* 0x000fe4000f8ec0ff */
[----:B------:R-:W-:Y:S02]  /*2540*/  ULOP3.LUT UR37, UR40, 0x7, URZ, 0xc0, !UPT ;  /* 0x0000000728257892 */ /* 0x000fe4000f8ec0ff */
[----:B------:R-:W-:Y:S02]  /*2550*/  ULOP3.LUT UR42, UR40, 0x7ffffff0, URZ, 0xc0, !UPT ;  /* 0x7ffffff0282a7892 */ /* 0x000fe4000f8ec0ff */
[----:B------:R-:W-:-:S12]  /*2560*/  ULOP3.LUT UR40, UR40, 0x3, URZ, 0xc0, !UPT ;  /* 0x0000000328287892 */ /* 0x000fd8000f8ec0ff */
.L_x_69:
[----:B------:R-:W0:Y:S01]  /*2570*/  LDC R18, c[0x0][0x394] ;  /* 0x0000e500ff127b82 */ /* 0x000e220000000800 */
[----:B------:R-:W1:Y:S01]  /*2580*/  LDCU UR4, c[0x0][0x394] ;  /* 0x00007280ff0477ac */ /* 0x000e620008000800 */
[----:B------:R-:W-:-:S06]  /*2590*/  MOV R0, 0x0 ;  /* 0x0000000000007802 */ /* 0x000fcc0000000f00 */
[----:B------:R2:W4:Y:S01]  /*25a0*/  LDC.64 R2, c[0x4][R0] ;  /* 0x0100000000027b82 */ /* 0x0005220000000a00 */
[----:B-1----:R-:W-:Y:S01]  /*25b0*/  UIMAD.WIDE UR4, UR4, 0x4, URZ ;  /* 0x00000004040478a5 */ /* 0x002fe2000f8e02ff */
[----:B0-----:R-:W-:-:S05]  /*25c0*/  ISETP.GE.U32.AND P0, PT, R18, 0x10, PT ;  /* 0x000000101200780c */ /* 0x001fca0003f06070 */
[----:B------:R-:W-:Y:S01]  /*25d0*/  IMAD.U32 R7, RZ, RZ, UR5 ;  /* 0x00000005ff077e24 */ /* 0x000fe2000f8e00ff */
[----:B------:R-:W-:Y:S01]  /*25e0*/  MOV R6, UR4 ;  /* 0x0000000400067c02 */ /* 0x000fe20008000f00 */
[----:B------:R-:W-:Y:S01]  /*25f0*/  IMAD.U32 R5, RZ, RZ, UR5 ;  /* 0x00000005ff057e24 */ /* 0x000fe2000f8e00ff */
[----:B--2---:R-:W-:Y:S01]  /*2600*/  P2R R0, PR, RZ, 0x1 ;  /* 0x00000001ff007803 */ /* 0x004fe20000000000 */
[----:B------:R-:W-:Y:S02]  /*2610*/  IMAD.U32 R4, RZ, RZ, UR4 ;  /* 0x00000004ff047e24 */ /* 0x000fe4000f8e00ff */
[----:B------:R-:W-:-:S07]  /*2620*/  IMAD.MOV.U32 R5, RZ, RZ, R7 ;  /* 0x000000ffff057224 */ /* 0x000fce00078e0007 */
[----:B------:R-:W-:-:S07]  /*2630*/  LEPC R20, `(.L_x_61) ;  /* 0x000000001014794e */ /* 0x000fce0000000000 */
[----:B---34-:R-:W-:Y:S05]  /*2640*/  CALL.ABS.NOINC R2 ;  /* 0x0000000002007343 */ /* 0x018fea0003c00000 */
.L_x_61:
[----:B------:R-:W0:Y:S01]  /*2650*/  LDCU.64 UR4, c[0x0][0x3a8] ;  /* 0x00007500ff0477ac */ /* 0x000e220008000a00 */
[----:B------:R-:W-:Y:S01]  /*2660*/  SHF.R.S32.HI R3, RZ, 0x1f, R25 ;  /* 0x0000001fff037819 */ /* 0x000fe20000011419 */
[----:B------:R-:W-:Y:S01]  /*2670*/  IMAD.MOV.U32 R10, RZ, RZ, RZ ;  /* 0x000000ffff0a7224 */ /* 0x000fe200078e00ff */
[----:B------:R-:W-:Y:S01]  /*2680*/  IADD3 R6, P0, PT, R25, R24, RZ ;  /* 0x0000001819067210 */ /* 0x000fe20007f1e0ff */
[----:B------:R-:W1:Y:S01]  /*2690*/  LDCU UR6, c[0x0][0x394] ;  /* 0x00007280ff0677ac */ /* 0x000e620008000800 */
[----:B------:R-:W-:-:S03]  /*26a0*/  ISETP.GE.U32.AND P6, PT, R18, 0x10, PT ;  /* 0x000000101200780c */ /* 0x000fc60003fc6070 */
[----:B------:R-:W-:Y:S02]  /*26b0*/  IMAD.X R3, RZ, RZ, R3, P0 ;  /* 0x000000ffff037224 */ /* 0x000fe400000e0603 */
[----:B------:R-:W-:-:S03]  /*26c0*/  IMAD.SHL.U32 R0, R6, 0x4, RZ ;  /* 0x0000000406007824 */ /* 0x000fc600078e00ff */
[----:B------:R-:W-:Y:S02]  /*26d0*/  SHF.L.U64.HI R6, R6, 0x2, R3 ;  /* 0x0000000206067819 */ /* 0x000fe40000010203 */
[----:B0-----:R-:W-:-:S04]  /*26e0*/  IADD3 R2, P0, PT, R0, UR4, RZ ;  /* 0x0000000400027c10 */ /* 0x001fc8000ff1e0ff */
[----:B------:R-:W-:Y:S01]  /*26f0*/  IADD3.X R3, PT, PT, R6, UR5, RZ, P0, !PT ;  /* 0x0000000506037c10 */ /* 0x000fe200087fe4ff */
[----:B-1----:R-:W-:Y:S01]  /*2700*/  IMAD R7, R24, UR6, RZ ;  /* 0x0000000618077c24 */ /* 0x002fe2000f8e02ff */
[----:B------:R-:W-:Y:S07]  /*2710*/  @!P6 BRA `(.L_x_62) ;  /* 0x000000000088e947 */ /* 0x000fee0003800000 */
[----:B------:R0:W5:Y:S01]  /*2720*/  LDG.E R11, desc[UR38][R2.64] ;  /* 0x00000026020b7981 */ /* 0x000162000c1e1900 */
[----:B------:R-:W-:Y:S01]  /*2730*/  HFMA2 R10, -RZ, RZ, 0, 0 ;  /* 0x00000000ff0a7431 */ /* 0x000fe200000001ff */
[----:B------:R-:W-:Y:S06]  /*2740*/  BSSY.RECONVERGENT B0, `(.L_x_63) ;  /* 0x000001e000007945 */ /* 0x000fec0003800200 */
.L_x_64:
        /* <DEDUP_REMOVED lines=30> */
.L_x_63:
[----:B------:R-:W-:-:S07]  /*2930*/  IMAD.U32 R10, RZ, RZ, UR42 ;  /* 0x0000002aff0a7e24 */ /* 0x000fce000f8e00ff */
.L_x_62:
[----:B------:R-:W-:-:S09]  /*2940*/  UISETP.NE.AND UP0, UPT, UR36, URZ, UPT ;  /* 0x000000ff2400728c */ /* 0x000fd2000bf05270 */
[----:B------:R-:W-:Y:S05]  /*2950*/  BRA.U !UP0, `(.L_x_65) ;  /* 0x0000000108e47547 */ /* 0x000fea000b800000 */
[----:B------:R-:W-:Y:S02]  /*2960*/  UIADD3 UR4, UPT, UPT, UR36, -0x1, URZ ;  /* 0xffffffff24047890 */ /* 0x000fe4000fffe0ff */
[----:B------:R-:W-:Y:S02]  /*2970*/  UISETP.NE.AND UP1, UPT, UR37, URZ, UPT ;  /* 0x000000ff2500728c */ /* 0x000fe4000bf25270 */
[----:B------:R-:W-:-:S09]  /*2980*/  UISETP.GE.U32.AND UP0, UPT, UR4, 0x7, UPT ;  /* 0x000000070400788c */ /* 0x000fd2000bf06070 */
[----:B------:R-:W-:Y:S05]  /*2990*/  BRA.U !UP0, `(.L_x_66) ;  /* 0x00000001084c7547 */ /* 0x000fea000b800000 */
[----:B---3--:R-:W2:Y:S01]  /*29a0*/  LDG.E R11, desc[UR38][R2.64] ;  /* 0x00000026020b7981 */ /* 0x008ea2000c1e1900 */
        /* <DEDUP_REMOVED lines=15> */
[----:B------:R-:W-:-:S03]  /*2aa0*/  IADD3 R10, PT, PT, R10, 0x8, RZ ;  /* 0x000000080a0a7810 */ /* 0x000fc60007ffe0ff */
[----:B--2---:R1:W-:Y:S04]  /*2ab0*/  STG.E desc[UR38][R8.64+0x18], R21 ;  /* 0x0000181508007986 */ /* 0x0043e8000c101926 */
[----:B------:R1:W-:Y:S02]  /*2ac0*/  STG.E desc[UR38][R8.64+0x1c], R21 ;  /* 0x00001c1508007986 */ /* 0x0003e4000c101926 */
.L_x_66:
[----:B------:R-:W-:Y:S05]  /*2ad0*/  BRA.U !UP1, `(.L_x_65) ;  /* 0x0000000109847547 */ /* 0x000fea000b800000 */
[----:B------:R-:W-:Y:S02]  /*2ae0*/  UIADD3 UR4, UPT, UPT, UR37, -0x1, URZ ;  /* 0xffffffff25047890 */ /* 0x000fe4000fffe0ff */
[----:B------:R-:W-:Y:S02]  /*2af0*/  UISETP.NE.AND UP1, UPT, UR40, URZ, UPT ;  /* 0x000000ff2800728c */ /* 0x000fe4000bf25270 */
[----:B------:R-:W-:-:S09]  /*2b00*/  UISETP.GE.U32.AND UP0, UPT, UR4, 0x3, UPT ;  /* 0x000000030400788c */ /* 0x000fd2000bf06070 */
[----:B------:R-:W-:Y:S05]  /*2b10*/  BRA.U !UP0, `(.L_x_67) ;  /* 0x0000000108347547 */ /* 0x000fea000b800000 */
[----:B-1-3--:R-:W2:Y:S01]  /*2b20*/  LDG.E R11, desc[UR38][R2.64] ;  /* 0x00000026020b7981 */ /* 0x00aea2000c1e1900 */
        /* <DEDUP_REMOVED lines=12> */
.L_x_67:
[----:B------:R-:W-:Y:S05]  /*2bf0*/  BRA.U !UP1, `(.L_x_65) ;  /* 0x00000001093c7547 */ /* 0x000fea000b800000 */
[----:B-123--:R-:W2:Y:S01]  /*2c00*/  LDG.E R11, desc[UR38][R2.64] ;  /* 0x00000026020b7981 */ /* 0x00eea2000c1e1900 */
[----:B------:R-:W-:Y:S01]  /*2c10*/  IMAD.IADD R9, R7, 0x1, R10 ;  /* 0x0000000107097824 */ /* 0x000fe200078e020a */
[----:B------:R-:W-:-:S03]  /*2c20*/  UISETP.NE.AND UP0, UPT, UR40, 0x1, UPT ;  /* 0x000000012800788c */ /* 0x000fc6000bf05270 */
[----:B------:R-:W-:-:S05]  /*2c30*/  IMAD.WIDE.U32 R8, R9, 0x4, R16 ;  /* 0x0000000409087825 */ /* 0x000fca00078e0010 */
[----:B--2---:R4:W-:Y:S01]  /*2c40*/  STG.E desc[UR38][R8.64], R11 ;  /* 0x0000000b08007986 */ /* 0x0049e2000c101926 */
[----:B------:R-:W-:Y:S05]  /*2c50*/  BRA.U !UP0, `(.L_x_65) ;  /* 0x0000000108247547 */ /* 0x000fea000b800000 */
[----:B------:R-:W-:Y:S01]  /*2c60*/  IADD3 R7, P0, PT, R7, R10, RZ ;  /* 0x0000000a07077210 */ /* 0x000fe20007f1e0ff */
[----:B------:R-:W-:-:S04]  /*2c70*/  UISETP.NE.AND UP0, UPT, UR40, 0x2, UPT ;  /* 0x000000022800788c */ /* 0x000fc8000bf05270 */
[----:B----4-:R-:W-:Y:S01]  /*2c80*/  IMAD.X R9, RZ, RZ, RZ, P0 ;  /* 0x000000ffff097224 */ /* 0x010fe200000e06ff */
[----:B------:R-:W-:-:S04]  /*2c90*/  LEA R8, P0, R7, R16, 0x2 ;  /* 0x0000001007087211 */ /* 0x000fc800078010ff */
[----:B------:R-:W-:-:S05]  /*2ca0*/  LEA.HI.X R9, R7, R17, R9, 0x2, P0 ;  /* 0x0000001107097211 */ /* 0x000fca00000f1409 */
[----:B------:R1:W-:Y:S01]  /*2cb0*/  STG.E desc[UR38][R8.64+0x4], R11 ;  /* 0x0000040b08007986 */ /* 0x0003e2000c101926 */
[----:B------:R-:W-:Y:S05]  /*2cc0*/  BRA.U !UP0, `(.L_x_65) ;  /* 0x0000000108087547 */ /* 0x000fea000b800000 */
[----:B0-----:R-:W2:Y:S04]  /*2cd0*/  LDG.E R3, desc[UR38][R2.64] ;  /* 0x0000002602037981 */ /* 0x001ea8000c1e1900 */
[----:B--2---:R0:W-:Y:S02]  /*2ce0*/  STG.E desc[UR38][R8.64+0x8], R3 ;  /* 0x0000080308007986 */ /* 0x0041e4000c101926 */
.L_x_65:
[----:B------:R-:W0:Y:S01]  /*2cf0*/  LDCU.64 UR4, c[0x0][0x3b8] ;  /* 0x00007700ff0477ac */ /* 0x000e220008000a00 */
[----:B------:R-:W-:Y:S02]  /*2d00*/  MOV R7, 0x1 ;  /* 0x0000000100077802 */ /* 0x000fe40000000f00 */
[----:B0-----:R-:W-:Y:S02]  /*2d10*/  IADD3 R2, P0, PT, R0, UR4, RZ ;  /* 0x0000000400027c10 */ /* 0x001fe4000ff1e0ff */
[----:B------:R-:W-:Y:S02]  /*2d20*/  MOV R0, 0x8 ;  /* 0x0000000800007802 */ /* 0x000fe40000000f00 */
[----:B------:R-:W-:Y:S02]  /*2d30*/  IADD3.X R3, PT, PT, R6, UR5, RZ, P0, !PT ;  /* 0x0000000506037c10 */ /* 0x000fe400087fe4ff */
[----:B-1234-:R0:W1:Y:S03]  /*2d40*/  LDC.64 R8, c[0x4][R0] ;  /* 0x0100000000087b82 */ /* 0x01e0660000000a00 */
[----:B------:R0:W-:Y:S04]  /*2d50*/  STG.E desc[UR38][R2.64], R7 ;  /* 0x0000000702007986 */ /* 0x0001e8000c101926 */
[----:B------:R-:W-:-:S07]  /*2d60*/  LEPC R20, `(.L_x_68) ;  /* 0x000000001014794e */ /* 0x000fce0000000000 */
[----:B01----:R-:W-:Y:S05]  /*2d70*/  CALL.ABS.NOINC R8 ;  /* 0x0000000008007343 */ /* 0x003fea0003c00000 */
.L_x_68:
[----:B------:R-:W0:Y:S01]  /*2d80*/  LDCU UR4, c[0x0][0x388] ;  /* 0x00007100ff0477ac */ /* 0x000e220008000800 */
[----:B------:R-:W-:-:S05]  /*2d90*/  VIADD R24, R24, UR41 ;  /* 0x0000002918187c36 */ /* 0x000fca0008000000 */
[----:B0-----:R-:W-:-:S13]  /*2da0*/  ISETP.GE.AND P0, PT, R24, UR4, PT ;  /* 0x0000000418007c0c */ /* 0x001fda000bf06270 */
[----:B------:R-:W-:Y:S05]  /*2db0*/  @!P0 BRA `(.L_x_69) ;  /* 0xfffffff400ec8947 */ /* 0x000fea000383ffff */
[----:B------:R-:W-:Y:S05]  /*2dc0*/  EXIT ;  /* 0x000000000000794d */ /* 0x000fea0003800000 */
.L_x_60:
[----:B------:R-:W0:Y:S01]  /*2dd0*/  I2F.U32.RP R4, UR41 ;  /* 0x0000002900047d06 */ /* 0x000e220008209000 */
[----:B------:R-:W-:Y:S01]  /*2de0*/  VIADD R0, R24, UR41 ;  /* 0x0000002918007c36 */ /* 0x000fe20008000000 */
[----:B------:R-:W-:Y:S01]  /*2df0*/  ISETP.NE.U32.AND P2, PT, RZ, UR41, PT ;  /* 0x00000029ff007c0c */ /* 0x000fe2000bf45070 */
[----:B------:R-:W1:Y:S01]  /*2e00*/  LDCU UR36, c[0x0][0x394] ;  /* 0x00007280ff2477ac */ /* 0x000e620008000800 */
[----:B------:R-:W-:Y:S01]  /*2e10*/  BSSY.RECONVERGENT B6, `(.L_x_70) ;  /* 0x000003a000067945 */ /* 0x000fe20003800200 */
[----:B------:R-:W-:Y:S02]  /*2e20*/  SHF.R.S32.HI R19, RZ, 0x1f, R25 ;  /* 0x0000001fff137819 */ /* 0x000fe40000011419 */
[CC--:B------:R-:W-:Y:S01]  /*2e30*/  ISETP.GE.U32.AND P0, PT, R0.reuse, R9.reuse, PT ;  /* 0x000000090000720c */ /* 0x0c0fe20003f06070 */
[----:B------:R-:W2:Y:S01]  /*2e40*/  LDCU UR40, c[0x0][0x388] ;  /* 0x00007100ff2877ac */ /* 0x000ea20008000800 */
[----:B------:R-:W-:Y:S02]  /*2e50*/  VIMNMX.U32 R5, PT, PT, R0, R9, !PT ;  /* 0x0000000900057248 */ /* 0x000fe40007fe0000 */
[----:B------:R-:W-:Y:S01]  /*2e60*/  SEL R18, RZ, 0x1, P0 ;  /* 0x00000001ff127807 */ /* 0x000fe20000000000 */
[----:B------:R-:W4:Y:S01]  /*2e70*/  LDCU.64 UR42, c[0x0][0x3b8] ;  /* 0x00007700ff2a77ac */ /* 0x000f220008000a00 */
[----:B0-----:R-:W0:Y:S02]  /*2e80*/  MUFU.RCP R4, R4 ;  /* 0x0000000400047308 */ /* 0x001e240000001000 */
[----:B------:R-:W-:Y:S01]  /*2e90*/  IADD3 R5, PT, PT, R5, -R0, -R18 ;  /* 0x8000000005057210 */ /* 0x000fe20007ffe812 */
[----:B------:R-:W2:Y:S01]  /*2ea0*/  LDCU.64 UR44, c[0x0][0x3b8] ;  /* 0x00007700ff2c77ac */ /* 0x000ea20008000a00 */
[----:B-1----:R-:W-:Y:S01]  /*2eb0*/  UIMAD.WIDE UR36, UR36, 0x4, URZ ;  /* 0x00000004242478a5 */ /* 0x002fe2000f8e02ff */
[----:B0-----:R-:W-:-:S04]  /*2ec0*/  VIADD R2, R4, 0xffffffe ;  /* 0x0ffffffe04027836 */ /* 0x001fc80000000000 */
[----:B------:R0:W1:Y:S02]  /*2ed0*/  F2I.FTZ.U32.TRUNC.NTZ R3, R2 ;  /* 0x0000000200037305 */ /* 0x000064000021f000 */
[----:B0-----:R-:W-:Y:S02]  /*2ee0*/  IMAD.MOV.U32 R2, RZ, RZ, RZ ;  /* 0x000000ffff027224 */ /* 0x001fe400078e00ff */
[----:B-1----:R-:W-:-:S04]  /*2ef0*/  IMAD.MOV R7, RZ, RZ, -R3 ;  /* 0x000000ffff077224 */ /* 0x002fc800078e0a03 */
[----:B------:R-:W-:-:S04]  /*2f00*/  IMAD R7, R7, UR41, RZ ;  /* 0x0000002907077c24 */ /* 0x000fc8000f8e02ff */
[----:B------:R-:W-:-:S06]  /*2f10*/  IMAD.HI.U32 R4, R3, R7, R2 ;  /* 0x0000000703047227 */ /* 0x000fcc00078e0002 */
[----:B------:R-:W-:-:S05]  /*2f20*/  IMAD.HI.U32 R3, R4, R5, RZ ;  /* 0x0000000504037227 */ /* 0x000fca00078e00ff */
[----:B------:R-:W-:-:S05]  /*2f30*/  IADD3 R0, PT, PT, -R3, RZ, RZ ;  /* 0x000000ff03007210 */ /* 0x000fca0007ffe1ff */
[----:B------:R-:W-:-:S05]  /*2f40*/  IMAD R5, R0, UR41, R5 ;  /* 0x0000002900057c24 */ /* 0x000fca000f8e0205 */
[----:B------:R-:W-:-:S13]  /*2f50*/  ISETP.GE.U32.AND P0, PT, R5, UR41, PT ;  /* 0x0000002905007c0c */ /* 0x000fda000bf06070 */
[----:B------:R-:W-:Y:S02]  /*2f60*/  @P0 VIADD R5, R5, -UR41 ;  /* 0x8000002905050c36 */ /* 0x000fe40008000000 */
[----:B------:R-:W-:-:S03]  /*2f70*/  @P0 VIADD R3, R3, 0x1 ;  /* 0x0000000103030836 */ /* 0x000fc60000000000 */
[----:B------:R-:W-:-:S13]  /*2f80*/  ISETP.GE.U32.AND P1, PT, R5, UR41, PT ;  /* 0x0000002905007c0c */ /* 0x000fda000bf26070 */
[----:B------:R-:W-:Y:S01]  /*2f90*/  @P1 VIADD R3, R3, 0x1 ;  /* 0x0000000103031836 */ /* 0x000fe20000000000 */
[----:B------:R-:W-:-:S05]  /*2fa0*/  @!P2 LOP3.LUT R3, RZ, UR41, RZ, 0x33, !PT ;  /* 0x00000029ff03ac12 */ /* 0x000fca000f8e33ff */
[----:B------:R-:W-:-:S05]  /*2fb0*/  IMAD.IADD R18, R18, 0x1, R3 ;  /* 0x0000000112127824 */ /* 0x000fca00078e0203 */
[----:B------:R-:W-:-:S04]  /*2fc0*/  LOP3.LUT R0, R18, 0x3, RZ, 0xc0, !PT ;  /* 0x0000000312007812 */ /* 0x000fc800078ec0ff */
[----:B------:R-:W-:-:S13]  /*2fd0*/  ISETP.NE.AND P0, PT, R0, 0x3, PT ;  /* 0x000000030000780c */ /* 0x000fda0003f05270 */
[----:B--2-4-:R-:W-:Y:S05]  /*2fe0*/  @!P0 BRA `(.L_x_71) ;  /* 0x0000000000708947 */ /* 0x014fea0003800000 */
[----:B------:R-:W-:Y:S02]  /*2ff0*/  VIADD R16, R18, 0x1 ;  /* 0x0000000112107836 */ /* 0x000fe40000000000 */
[----:B------:R-:W-:-:S03]  /*3000*/  HFMA2 R17, -RZ, RZ, 0, 0 ;  /* 0x00000000ff117431 */ /* 0x000fc600000001ff */
[----:B------:R-:W-:-:S07]  /*3010*/  LOP3.LUT R16, R16, 0x3, RZ, 0xc0, !PT ;  /* 0x0000000310107812 */ /* 0x000fce00078ec0ff */
.L_x_74:
[----:B------:R-:W-:Y:S01]  /*3020*/  MOV R2, 0x0 ;  /* 0x0000000000027802 */ /* 0x000fe20000000f00 */
[----:B------:R-:W-:Y:S02]  /*3030*/  VIADD R17, R17, 0x1 ;  /* 0x0000000111117836 */ /* 0x000fe40000000000 */
[----:B------:R-:W-:Y:S02]  /*3040*/  IMAD.U32 R7, RZ, RZ, UR37 ;  /* 0x00000025ff077e24 */ /* 0x000fe4000f8e00ff */
[----:B------:R-:W-:Y:S01]  /*3050*/  IMAD.U32 R5, RZ, RZ, UR37 ;  /* 0x00000025ff057e24 */ /* 0x000fe2000f8e00ff */
[----:B------:R-:W0:Y:S01]  /*3060*/  LDC.64 R2, c[0x4][R2] ;  /* 0x0100000002027b82 */ /* 0x000e220000000a00 */
[----:B------:R-:W-:Y:S01]  /*3070*/  ISETP.NE.AND P0, PT, R17, R16, PT ;  /* 0x000000101100720c */ /* 0x000fe20003f05270 */
[----:B------:R-:W-:Y:S01]  /*3080*/  IMAD.U32 R4, RZ, RZ, UR36 ;  /* 0x00000024ff047e24 */ /* 0x000fe2000f8e00ff */
[----:B------:R-:W-:Y:S01]  /*3090*/  MOV R5, R7 ;  /* 0x0000000700057202 */ /* 0x000fe20000000f00 */
[----:B------:R-:W-:Y:S01]  /*30a0*/  IMAD.U32 R6, RZ, RZ, UR36 ;  /* 0x00000024ff067e24 */ /* 0x000fe2000f8e00ff */
[----:B------:R-:W-:-:S09]  /*30b0*/  P2R R22, PR, RZ, 0x1 ;  /* 0x00000001ff167803 */ /* 0x000fd20000000000 */
[----:B------:R-:W-:-:S07]  /*30c0*/  LEPC R20, `(.L_x_72) ;  /* 0x000000001014794e */ /* 0x000fce0000000000 */
[----:B0--3--:R-:W-:Y:S05]  /*30d0*/  CALL.ABS.NOINC R2 ;  /* 0x0000000002007343 */ /* 0x009fea0003c00000 */
.L_x_72:
[----:B------:R-:W-:Y:S01]  /*30e0*/  IADD3 R0, P0, PT, R25, R24, RZ ;  /* 0x0000001819007210 */ /* 0x000fe20007f1e0ff */
[----:B------:R-:W-:Y:S01]  /*30f0*/  IMAD.MOV.U32 R9, RZ, RZ, 0x1 ;  /* 0x00000001ff097424 */ /* 0x000fe200078e00ff */
[----:B------:R-:W-:-:S03]  /*3100*/  MOV R2, 0x8 ;  /* 0x0000000800027802 */ /* 0x000fc60000000f00 */
[----:B------:R-:W-:Y:S01]  /*3110*/  IMAD.X R3, RZ, RZ, R19, P0 ;  /* 0x000000ffff037224 */ /* 0x000fe200000e0613 */
[----:B------:R-:W-:-:S04]  /*3120*/  LEA R6, P0, R0, UR42, 0x2 ;  /* 0x0000002a00067c11 */ /* 0x000fc8000f8010ff */
[----:B------:R-:W-:Y:S02]  /*3130*/  LEA.HI.X R7, R0, UR43, R3, 0x2, P0 ;  /* 0x0000002b00077c11 */ /* 0x000fe400080f1403 */
[----:B------:R-:W0:Y:S03]  /*3140*/  LDC.64 R2, c[0x4][R2] ;  /* 0x0100000002027b82 */ /* 0x000e260000000a00 */
[----:B------:R1:W-:Y:S04]  /*3150*/  STG.E desc[UR38][R6.64], R9 ;  /* 0x0000000906007986 */ /* 0x0003e8000c101926 */
[----:B------:R-:W-:-:S07]  /*3160*/  LEPC R20, `(.L_x_73) ;  /* 0x000000001014794e */ /* 0x000fce0000000000 */
[----:B01----:R-:W-:Y:S05]  /*3170*/  CALL.ABS.NOINC R2 ;  /* 0x0000000002007343 */ /* 0x003fea0003c00000 */
.L_x_73:
[----:B------:R-:W-:Y:S01]  /*3180*/  ISETP.NE.AND P6, PT, R22, RZ, PT ;  /* 0x000000ff1600720c */ /* 0x000fe20003fc5270 */
[----:B------:R-:W-:-:S12]  /*3190*/  VIADD R24, R24, UR41 ;  /* 0x0000002918187c36 */ /* 0x000fd80008000000 */
[----:B------:R-:W-:Y:S05]  /*31a0*/  @P6 BRA `(.L_x_74) ;  /* 0xfffffffc009c6947 */ /* 0x000fea000383ffff */
.L_x_71:
[----:B---3--:R-:W-:Y:S05]  /*31b0*/  BSYNC.RECONVERGENT B6 ;  /* 0x0000000000067941 */ /* 0x008fea0003800200 */
.L_x_70:
[----:B------:R-:W-:-:S13]  /*31c0*/  ISETP.GE.U32.AND P0, PT, R18, 0x3, PT ;  /* 0x000000031200780c */ /* 0x000fda0003f06070 */
[----:B------:R-:W-:Y:S05]  /*31d0*/  @!P0 EXIT ;  /* 0x000000000000894d */ /* 0x000fea0003800000 */
.L_x_83:
[----:B------:R-:W-:Y:S01]  /*31e0*/  MOV R2, 0x0 ;  /* 0x0000000000027802 */ /* 0x000fe20000000f00 */
[----:B------:R-:W-:Y:S01]  /*31f0*/  IMAD.U32 R9, RZ, RZ, UR37 ;  /* 0x00000025ff097e24 */ /* 0x000fe2000f8e00ff */
[----:B------:R-:W-:Y:S01]  /*3200*/  MOV R8, UR36 ;  /* 0x0000002400087c02 */ /* 0x000fe20008000f00 */
[----:B------:R-:W-:Y:S01]  /*3210*/  IMAD.U32 R5, RZ, RZ, UR37 ;  /* 0x00000025ff057e24 */ /* 0x000fe2000f8e00ff */
[----:B------:R0:W1:Y:S01]  /*3220*/  LDC.64 R6, c[0x4][R2] ;  /* 0x0100000002067b82 */ /* 0x0000620000000a00 */
[----:B------:R-:W-:Y:S02]  /*3230*/  IMAD.U32 R4, RZ, RZ, UR36 ;  /* 0x00000024ff047e24 */ /* 0x000fe4000f8e00ff */
[----:B------:R-:W-:-:S07]  /*3240*/  IMAD.MOV.U32 R5, RZ, RZ, R9 ;  /* 0x000000ffff057224 */ /* 0x000fce00078e0009 */
[----:B------:R-:W-:-:S07]  /*3250*/  LEPC R20, `(.L_x_75) ;  /* 0x000000001014794e */ /* 0x000fce0000000000 */
[----:B01----:R-:W-:Y:S05]  /*3260*/  CALL.ABS.NOINC R6 ;  /* 0x0000000006007343 */ /* 0x003fea0003c00000 */
.L_x_75:
[----:B------:R-:W-:Y:S02]  /*3270*/  IADD3 R0, P0, PT, R25, R24, RZ ;  /* 0x0000001819007210 */ /* 0x000fe40007f1e0ff */
[----:B------:R-:W-:-:S03]  /*3280*/  MOV R16, 0x8 ;  /* 0x0000000800107802 */ /* 0x000fc60000000f00 */
[----:B------:R-:W-:Y:S01]  /*3290*/  IMAD.X R3, RZ, RZ, R19, P0 ;  /* 0x000000ffff037224 */ /* 0x000fe200000e0613 */
[C---:B------:R-:W-:Y:S01]  /*32a0*/  LEA R8, P0, R0.reuse, UR44, 0x2 ;  /* 0x0000002c00087c11 */ /* 0x040fe2000f8010ff */
[----:B------:R0:W1:Y:S03]  /*32b0*/  LDC.64 R6, c[0x4][R16] ;  /* 0x0100000010067b82 */ /* 0x0000660000000a00 */
[----:B------:R-:W-:Y:S01]  /*32c0*/  LEA.HI.X R9, R0, UR45, R3, 0x2, P0 ;  /* 0x0000002d00097c11 */ /* 0x000fe200080f1403 */
[----:B------:R-:W-:-:S05]  /*32d0*/  IMAD.MOV.U32 R3, RZ, RZ, 0x1 ;  /* 0x00000001ff037424 */ /* 0x000fca00078e00ff */
[----:B------:R0:W-:Y:S03]  /*32e0*/  STG.E desc[UR38][R8.64], R3 ;  /* 0x0000000308007986 */ /* 0x0001e6000c101926 */
[----:B------:R-:W-:-:S07]  /*32f0*/  LEPC R20, `(.L_x_76) ;  /* 0x000000001014794e */ /* 0x000fce0000000000 */
[----:B01----:R-:W-:Y:S05]  /*3300*/  CALL.ABS.NOINC R6 ;  /* 0x0000000006007343 */ /* 0x003fea0003c00000 */
.L_x_76:
[----:B------:R0:W1:Y:S01]  /*3310*/  LDC.64 R6, c[0x4][R2] ;  /* 0x0100000002067b82 */ /* 0x0000620000000a00 */
[----:B------:R-:W-:Y:S01]  /*3320*/  IMAD.U32 R9, RZ, RZ, UR37 ;  /* 0x00000025ff097e24 */ /* 0x000fe2000f8e00ff */
[----:B------:R-:W-:Y:S01]  /*3330*/  MOV R5, UR37 ;  /* 0x0000002500057c02 */ /* 0x000fe20008000f00 */
[----:B------:R-:W-:Y:S02]  /*3340*/  IMAD.U32 R4, RZ, RZ, UR36 ;  /* 0x00000024ff047e24 */ /* 0x000fe4000f8e00ff */
[----:B------:R-:W-:Y:S02]  /*3350*/  IMAD.U32 R8, RZ, RZ, UR36 ;  /* 0x00000024ff087e24 */ /* 0x000fe4000f8e00ff */
[----:B------:R-:W-:Y:S02]  /*3360*/  IMAD.MOV.U32 R5, RZ, RZ, R9 ;  /* 0x000000ffff057224 */ /* 0x000fe400078e0009 */
[----:B0-----:R-:W-:-:S07]  /*3370*/  VIADD R24, R24, UR41 ;  /* 0x0000002918187c36 */ /* 0x001fce0008000000 */
[----:B------:R-:W-:-:S07]  /*3380*/  LEPC R20, `(.L_x_77) ;  /* 0x000000001014794e */ /* 0x000fce0000000000 */
[----:B-1----:R-:W-:Y:S05]  /*3390*/  CALL.ABS.NOINC R6 ;  /* 0x0000000006007343 */ /* 0x002fea0003c00000 */
.L_x_77:
[----:B------:R-:W-:Y:S01]  /*33a0*/  IADD3 R0, P0, PT, R25, R24, RZ ;  /* 0x0000001819007210 */ /* 0x000fe20007f1e0ff */
[----:B------:R0:W1:Y:S04]  /*33b0*/  LDC.64 R6, c[0x4][R16] ;  /* 0x0100000010067b82 */ /* 0x0000680000000a00 */
[----:B------:R-:W-:Y:S01]  /*33c0*/  IMAD.X R3, RZ, RZ, R19, P0 ;  /* 0x000000ffff037224 */ /* 0x000fe200000e0613 */
[----:B------:R-:W-:-:S04]  /*33d0*/  LEA R8, P0, R0, UR44, 0x2 ;  /* 0x0000002c00087c11 */ /* 0x000fc8000f8010ff */
[----:B------:R-:W-:Y:S01]  /*33e0*/  LEA.HI.X R9, R0, UR45, R3, 0x2, P0 ;  /* 0x0000002d00097c11 */ /* 0x000fe200080f1403 */
[----:B------:R-:W-:-:S05]  /*33f0*/  HFMA2 R3, -RZ, RZ, 0, 5.9604644775390625e-08 ;  /* 0x00000001ff037431 */ /* 0x000fca00000001ff */
[----:B------:R0:W-:Y:S03]  /*3400*/  STG.E desc[UR38][R8.64], R3 ;  /* 0x0000000308007986 */ /* 0x0001e6000c101926 */
[----:B------:R-:W-:-:S07]  /*3410*/  LEPC R20, `(.L_x_78) ;  /* 0x000000001014794e */ /* 0x000fce0000000000 */
[----:B01----:R-:W-:Y:S05]  /*3420*/  CALL.ABS.NOINC R6 ;  /* 0x0000000006007343 */ /* 0x003fea0003c00000 */
.L_x_78:
[----:B------:R0:W1:Y:S01]  /*3430*/  LDC.64 R6, c[0x4][R2] ;  /* 0x0100000002067b82 */ /* 0x0000620000000a00 */
[----:B------:R-:W-:Y:S01]  /*3440*/  IMAD.U32 R9, RZ, RZ, UR37 ;  /* 0x00000025ff097e24 */ /* 0x000fe2000f8e00ff */
[----:B------:R-:W-:Y:S01]  /*3450*/  IADD3 R24, PT, PT, R24, UR41, RZ ;  /* 0x0000002918187c10 */ /* 0x000fe2000fffe0ff */
[----:B------:R-:W-:Y:S02]  /*3460*/  IMAD.U32 R5, RZ, RZ, UR37 ;  /* 0x00000025ff057e24 */ /* 0x000fe4000f8e00ff */
[----:B------:R-:W-:Y:S02]  /*3470*/  IMAD.U32 R4, RZ, RZ, UR36 ;  /* 0x00000024ff047e24 */ /* 0x000fe4000f8e00ff */
[----:B------:R-:W-:Y:S02]  /*3480*/  IMAD.U32 R8, RZ, RZ, UR36 ;  /* 0x00000024ff087e24 */ /* 0x000fe4000f8e00ff */
[----:B0-----:R-:W-:-:S07]  /*3490*/  IMAD.MOV.U32 R5, RZ, RZ, R9 ;  /* 0x000000ffff057224 */ /* 0x001fce00078e0009 */
[----:B------:R-:W-:-:S07]  /*34a0*/  LEPC R20, `(.L_x_79) ;  /* 0x000000001014794e */ /* 0x000fce0000000000 */
[----:B-1----:R-:W-:Y:S05]  /*34b0*/  CALL.ABS.NOINC R6 ;  /* 0x0000000006007343 */ /* 0x002fea0003c00000 */
.L_x_79:
[----:B------:R-:W-:Y:S01]  /*34c0*/  IADD3 R0, P0, PT, R25, R24, RZ ;  /* 0x0000001819007210 */ /* 0x000fe20007f1e0ff */
[----:B------:R0:W1:Y:S04]  /*34d0*/  LDC.64 R6, c[0x4][R16] ;  /* 0x0100000010067b82 */ /* 0x0000680000000a00 */
[----:B------:R-:W-:Y:S01]  /*34e0*/  IMAD.X R3, RZ, RZ, R19, P0 ;  /* 0x000000ffff037224 */ /* 0x000fe200000e0613 */
[----:B------:R-:W-:-:S04]  /*34f0*/  LEA R8, P0, R0, UR44, 0x2 ;  /* 0x0000002c00087c11 */ /* 0x000fc8000f8010ff */
[----:B------:R-:W-:Y:S01]  /*3500*/  LEA.HI.X R9, R0, UR45, R3, 0x2, P0 ;  /* 0x0000002d00097c11 */ /* 0x000fe200080f1403 */
[----:B------:R-:W-:-:S05]  /*3510*/  IMAD.MOV.U32 R3, RZ, RZ, 0x1 ;  /* 0x00000001ff037424 */ /* 0x000fca00078e00ff */
[----:B------:R0:W-:Y:S03]  /*3520*/  STG.E desc[UR38][R8.64], R3 ;  /* 0x0000000308007986 */ /* 0x0001e6000c101926 */
[----:B------:R-:W-:-:S07]  /*3530*/  LEPC R20, `(.L_x_80) ;  /* 0x000000001014794e */ /* 0x000fce0000000000 */
[----:B01----:R-:W-:Y:S05]  /*3540*/  CALL.ABS.NOINC R6 ;  /* 0x0000000006007343 */ /* 0x003fea0003c00000 */
.L_x_80:
[----:B------:R-:W0:Y:S01]  /*3550*/  LDC.64 R2, c[0x4][R2] ;  /* 0x0100000002027b82 */ /* 0x000e220000000a00 */
[----:B------:R-:W-:Y:S01]  /*3560*/  MOV R7, UR37 ;  /* 0x0000002500077c02 */ /* 0x000fe20008000f00 */
[----:B------:R-:W-:Y:S02]  /*3570*/  IMAD.U32 R5, RZ, RZ, UR37 ;  /* 0x00000025ff057e24 */ /* 0x000fe4000f8e00ff */
[----:B------:R-:W-:Y:S02]  /*3580*/  IMAD.U32 R4, RZ, RZ, UR36 ;  /* 0x00000024ff047e24 */ /* 0x000fe4000f8e00ff */
[----:B------:R-:W-:Y:S02]  /*3590*/  IMAD.U32 R6, RZ, RZ, UR36 ;  /* 0x00000024ff067e24 */ /* 0x000fe4000f8e00ff */
[----:B------:R-:W-:Y:S02]  /*35a0*/  IMAD.MOV.U32 R5, RZ, RZ, R7 ;  /* 0x000000ffff057224 */ /* 0x000fe400078e0007 */
[----:B------:R-:W-:-:S07]  /*35b0*/  VIADD R24, R24, UR41 ;  /* 0x0000002918187c36 */ /* 0x000fce0008000000 */
[----:B------:R-:W-:-:S07]  /*35c0*/  LEPC R20, `(.L_x_81) ;  /* 0x000000001014794e */ /* 0x000fce0000000000 */
[----:B0-----:R-:W-:Y:S05]  /*35d0*/  CALL.ABS.NOINC R2 ;  /* 0x0000000002007343 */ /* 0x001fea0003c00000 */
.L_x_81:
[----:B------:R-:W-:Y:S01]  /*35e0*/  IADD3 R0, P0, PT, R25, R24, RZ ;  /* 0x0000001819007210 */ /* 0x000fe20007f1e0ff */
[----:B------:R-:W-:Y:S01]  /*35f0*/  IMAD.MOV.U32 R7, RZ, RZ, 0x1 ;  /* 0x00000001ff077424 */ /* 0x000fe200078e00ff */
[----:B------:R-:W0:Y:S03]  /*3600*/  LDC.64 R16, c[0x4][R16] ;  /* 0x0100000010107b82 */ /* 0x000e260000000a00 */
[----:B------:R-:W-:Y:S01]  /*3610*/  IMAD.X R3, RZ, RZ, R19, P0 ;  /* 0x000000ffff037224 */ /* 0x000fe200000e0613 */
[----:B------:R-:W-:-:S04]  /*3620*/  LEA R2, P0, R0, UR44, 0x2 ;  /* 0x0000002c00027c11 */ /* 0x000fc8000f8010ff */
[----:B------:R-:W-:-:S05]  /*3630*/  LEA.HI.X R3, R0, UR45, R3, 0x2, P0 ;  /* 0x0000002d00037c11 */ /* 0x000fca00080f1403 */
[----:B------:R1:W-:Y:S04]  /*3640*/  STG.E desc[UR38][R2.64], R7 ;  /* 0x0000000702007986 */ /* 0x0003e8000c101926 */
[----:B------:R-:W-:-:S07]  /*3650*/  LEPC R20, `(.L_x_82) ;  /* 0x000000001014794e */ /* 0x000fce0000000000 */
[----:B01----:R-:W-:Y:S05]  /*3660*/  CALL.ABS.NOINC R16 ;  /* 0x0000000010007343 */ /* 0x003fea0003c00000 */
.L_x_82:
[----:B------:R-:W-:-:S05]  /*3670*/  VIADD R24, R24, UR41 ;  /* 0x0000002918187c36 */ /* 0x000fca0008000000 */
[----:B------:R-:W-:-:S13]  /*3680*/  ISETP.GE.AND P0, PT, R24, UR40, PT ;  /* 0x0000002818007c0c */ /* 0x000fda000bf06270 */
[----:B------:R-:W-:Y:S05]  /*3690*/  @!P0 BRA `(.L_x_83) ;  /* 0xfffffff800d08947 */ /* 0x000fea000383ffff */
[----:B------:R-:W-:Y:S05]  /*36a0*/  EXIT ;  /* 0x000000000000794d */ /* 0x000fea0003800000 */
        .weak           $__internal_0_$__cuda_sm20_sqrt_rn_f32_slowpath
        .type           $__internal_0_$__cuda_sm20_sqrt_rn_f32_slowpath,@function
        .size           $__internal_0_$__cuda_sm20_sqrt_rn_f32_slowpath,(.L_x_86 - $__internal_0_$__cuda_sm20_sqrt_rn_f32_slowpath)
$__internal_0_$__cuda_sm20_sqrt_rn_f32_slowpath:
[----:B------:R-:W-:-:S13]  /*36b0*/  LOP3.LUT P0, RZ, R0, 0x7fffffff, RZ, 0xc0, !PT ;  /* 0x7fffffff00ff7812 */ /* 0x000fda000780c0ff */
[----:B------:R-:W-:Y:S01]  /*36c0*/  @!P0 MOV R7, R0 ;  /* 0x0000000000078202 */ /* 0x000fe20000000f00 */
[----:B------:R-:W-:Y:S06]  /*36d0*/  @!P0 BRA `(.L_x_84) ;  /* 0x0000000000408947 */ /* 0x000fec0003800000 */
[----:B------:R-:W-:-:S13]  /*36e0*/  FSETP.GEU.FTZ.AND P0, PT, R0, RZ, PT ;  /* 0x000000ff0000720b */ /* 0x000fda0003f1e000 */
[----:B------:R-:W-:Y:S01]  /*36f0*/  @!P0 IMAD.MOV.U32 R7, RZ, RZ, 0x7fffffff ;  /* 0x7fffffffff078424 */ /* 0x000fe200078e00ff */
[----:B------:R-:W-:Y:S06]  /*3700*/  @!P0 BRA `(.L_x_84) ;  /* 0x0000000000348947 */ /* 0x000fec0003800000 */
[----:B------:R-:W-:-:S13]  /*3710*/  FSETP.GTU.FTZ.AND P0, PT, |R0|, +INF , PT ;  /* 0x7f8000000000780b */ /* 0x000fda0003f1c200 */
[----:B------:R-:W-:Y:S01]  /*3720*/  @P0 FADD.FTZ R7, R0, 1 ;  /* 0x3f80000000070421 */ /* 0x000fe20000010000 */
[----:B------:R-:W-:Y:S06]  /*3730*/  @P0 BRA `(.L_x_84) ;  /* 0x0000000000280947 */ /* 0x000fec0003800000 */
[----:B------:R-:W-:-:S13]  /*3740*/  FSETP.NEU.FTZ.AND P0, PT, |R0|, +INF , PT ;  /* 0x7f8000000000780b */ /* 0x000fda0003f1d200 */
[----:B------:R-:W-:-:S04]  /*3750*/  @P0 FFMA R3, R0, 1.84467440737095516160e+19, RZ ;  /* 0x5f80000000030823 */ /* 0x000fc800000000ff */
[----:B------:R-:W0:Y:S02]  /*3760*/  @P0 MUFU.RSQ R12, R3 ;  /* 0x00000003000c0308 */ /* 0x000e240000001400 */
[----:B0-----:R-:W-:Y:S01]  /*3770*/  @P0 FMUL.FTZ R8, R3, R12 ;  /* 0x0000000c03080220 */ /* 0x001fe20000410000 */
[----:B------:R-:W-:-:S03]  /*3780*/  @P0 FMUL.FTZ R9, R12, 0.5 ;  /* 0x3f0000000c090820 */ /* 0x000fc60000410000 */
[----:B------:R-:W-:-:S04]  /*3790*/  @P0 FADD.FTZ R7, -R8, -RZ ;  /* 0x800000ff08070221 */ /* 0x000fc80000010100 */
[----:B------:R-:W-:Y:S01]  /*37a0*/  @P0 FFMA R27, R8, R7, R3 ;  /* 0x00000007081b0223 */ /* 0x000fe20000000003 */
[----:B------:R-:W-:-:S03]  /*37b0*/  @!P0 IMAD.MOV.U32 R7, RZ, RZ, R0 ;  /* 0x000000ffff078224 */ /* 0x000fc600078e0000 */
[----:B------:R-:W-:-:S04]  /*37c0*/  @P0 FFMA R9, R27, R9, R8 ;  /* 0x000000091b090223 */ /* 0x000fc80000000008 */
[----:B------:R-:W-:-:S07]  /*37d0*/  @P0 FMUL.FTZ R7, R9, 2.3283064365386962891e-10 ;  /* 0x2f80000009070820 */ /* 0x000fce0000410000 */
.L_x_84:
[----:B------:R-:W-:Y:S02]  /*37e0*/  IMAD.MOV.U32 R8, RZ, RZ, R6 ;  /* 0x000000ffff087224 */ /* 0x000fe400078e0006 */
[----:B------:R-:W-:-:S04]  /*37f0*/  IMAD.MOV.U32 R9, RZ, RZ, 0x0 ;  /* 0x00000000ff097424 */ /* 0x000fc800078e00ff */
[----:B------:R-:W-:Y:S05]  /*3800*/  RET.REL.NODEC R8 `(_Z14ring_point_gpuiiiffiPKfS0_PKiPiS3_) ;  /* 0xffffffc408fc7950 */ /* 0x000fea0003c3ffff */
.L_x_85:
        /* <DEDUP_REMOVED lines=15> */
.L_x_86:


//--------------------- .nv.shared.reserved.0     --------------------------
	.section	.nv.shared.reserved.0,"aw",@nobits
	.weak		__nv_reservedSMEM_offset_0_alias
	.size		__nv_reservedSMEM_offset_0_alias, 0, 64
	.other		__nv_reservedSMEM_offset_0_alias,@"STO_CUDA_RESERVED_SHARED STV_DEFAULT"
__nv_reservedSMEM_offset_0_alias:
	.zero		0
	.zero		64


//--------------------- .nv.constant0._Z20group_point_grad_gpuiiiiiPKfPKiPf --------------------------
	.section	.nv.constant0._Z20group_point_grad_gpuiiiiiPKfPKiPf,"a",@progbits
	.sectionflags	@""
	.align	4
.nv.constant0._Z20group_point_grad_gpuiiiiiPKfPKiPf:
	.zero		944


//--------------------- .nv.constant0._Z15group_point_gpuiiiiiPKfPKiPf --------------------------
	.section	.nv.constant0._Z15group_point_gpuiiiiiPKfPKiPf,"a",@progbits
	.sectionflags	@""
	.align	4
.nv.constant0._Z15group_point_gpuiiiiiPKfPKiPf:
	.zero		944


//--------------------- .nv.constant0._Z14ring_point_gpuiiiffiPKfS0_PKiPiS3_ --------------------------
	.section	.nv.constant0._Z14ring_point_gpuiiiffiPKfS0_PKiPiS3_,"a",@progbits
	.sectionflags	@""
	.align	4
.nv.constant0._Z14ring_point_gpuiiiffiPKfS0_PKiPiS3_:
	.zero		960


//--------------------- SYMBOLS --------------------------

	.type		.nv.reservedSmem.offset0,@object
	.size		.nv.reservedSmem.offset0,0x4
	.type		malloc,@function
	.type		free,@function
